//
// Generated by NVIDIA NVVM Compiler
//
// Compiler Build ID: CL-36424714
// Cuda compilation tools, release 13.0, V13.0.88
// Based on NVVM 20.0.0
//

.version 9.0
.target sm_100
.address_size 64

	// .globl	_parrilla_generalized
.func  (.param .b64 func_retval0) __internal_accurate_pow
(
	.param .b64 __internal_accurate_pow_param_0
)
;

.visible .entry _parrilla_generalized(
	.param .u64 .ptr .align 1 _parrilla_generalized_param_0,
	.param .f32 _parrilla_generalized_param_1,
	.param .f32 _parrilla_generalized_param_2,
	.param .f32 _parrilla_generalized_param_3,
	.param .f32 _parrilla_generalized_param_4,
	.param .u64 .ptr .align 1 _parrilla_generalized_param_5,
	.param .u64 .ptr .align 1 _parrilla_generalized_param_6,
	.param .f32 _parrilla_generalized_param_7,
	.param .f32 _parrilla_generalized_param_8,
	.param .u32 _parrilla_generalized_param_9,
	.param .u32 _parrilla_generalized_param_10,
	.param .u32 _parrilla_generalized_param_11
)
{
	.reg .pred 	%p<91>;
	.reg .b32 	%r<106>;
	.reg .b32 	%f<49>;
	.reg .b64 	%rd<13>;
	.reg .b64 	%fd<146>;

	ld.param.f32 	%f24, [_parrilla_generalized_param_1];
	ld.param.f32 	%f25, [_parrilla_generalized_param_2];
	ld.param.f32 	%f26, [_parrilla_generalized_param_3];
	ld.param.f32 	%f27, [_parrilla_generalized_param_4];
	ld.param.f32 	%f28, [_parrilla_generalized_param_7];
	ld.param.f32 	%f29, [_parrilla_generalized_param_8];
	ld.param.u32 	%r19, [_parrilla_generalized_param_9];
	ld.param.u32 	%r20, [_parrilla_generalized_param_10];
	setp.lt.s32 	%p2, %r20, 1;
	mov.b32 	%r105, 1000;
	@%p2 bra 	$L__BB0_43;
	rcp.rn.f32 	%f1, %f28;
	mov.f64 	%fd53, 0d4000000000000000;
	{
	.reg .b32 %temp; 
	mov.b64 	{%temp, %r1}, %fd53;
	}
	and.b32  	%r2, %r1, 2146435072;
	setp.eq.s32 	%p3, %r2, 1062207488;
	setp.lt.s32 	%p4, %r1, 0;
	selp.b32 	%r3, 0, 2146435072, %p4;
	and.b32  	%r24, %r1, 2147483647;
	setp.ne.s32 	%p5, %r24, 1071644672;
	and.pred  	%p1, %p3, %p5;
	or.b32  	%r4, %r3, -2147483648;
	rcp.rn.f32 	%f2, %f29;
	add.s32 	%r5, %r19, -3;
	mov.b32 	%r103, 0;
	mov.u32 	%r105, %r103;
$L__BB0_2:
	mov.u32 	%r7, %r105;
	ld.param.u64 	%rd12, [_parrilla_generalized_param_6];
	ld.param.u64 	%rd11, [_parrilla_generalized_param_5];
	setp.lt.s32 	%p6, %r1, 0;
	setp.eq.s32 	%p7, %r2, 1062207488;
	cvta.to.global.u64 	%rd6, %rd12;
	mul.wide.s32 	%rd7, %r7, 4;
	add.s64 	%rd1, %rd6, %rd7;
	ld.global.f32 	%f3, [%rd1+4];
	ld.global.f32 	%f4, [%rd1];
	sub.f32 	%f30, %f3, %f4;
	cvta.to.global.u64 	%rd8, %rd11;
	add.s64 	%rd2, %rd8, %rd7;
	ld.global.f32 	%f5, [%rd2+4];
	ld.global.f32 	%f6, [%rd2];
	sub.f32 	%f31, %f5, %f6;
	div.rn.f32 	%f7, %f30, %f31;
	sub.f32 	%f8, %f6, %f24;
	sub.f32 	%f9, %f4, %f25;
	fma.rn.f32 	%f32, %f7, %f9, %f8;
	mul.f32 	%f10, %f1, %f32;
	cvt.f64.f32 	%fd1, %f8;
	{
	.reg .b32 %temp; 
	mov.b64 	{%temp, %r8}, %fd1;
	}
	abs.f64 	%fd2, %fd1;
	{ // callseq 0, 0
	.param .b64 param0;
	st.param.f64 	[param0], %fd2;
	.param .b64 retval0;
	call.uni (retval0), 
	__internal_accurate_pow, 
	(
	param0
	);
	ld.param.f64 	%fd54, [retval0];
	} // callseq 0
	setp.lt.s32 	%p9, %r8, 0;
	neg.f64 	%fd56, %fd54;
	selp.f64 	%fd57, %fd56, %fd54, %p7;
	selp.f64 	%fd58, %fd57, %fd54, %p9;
	setp.eq.f32 	%p10, %f8, 0f00000000;
	selp.b32 	%r25, %r8, 0, %p7;
	or.b32  	%r26, %r25, 2146435072;
	selp.b32 	%r27, %r26, %r25, %p6;
	mov.b32 	%r28, 0;
	mov.b64 	%fd59, {%r28, %r27};
	selp.f64 	%fd138, %fd59, %fd58, %p10;
	add.f64 	%fd60, %fd1, 0d4000000000000000;
	{
	.reg .b32 %temp; 
	mov.b64 	{%temp, %r29}, %fd60;
	}
	and.b32  	%r30, %r29, 2146435072;
	setp.ne.s32 	%p11, %r30, 2146435072;
	@%p11 bra 	$L__BB0_7;
	setp.num.f32 	%p12, %f8, %f8;
	@%p12 bra 	$L__BB0_5;
	mov.f64 	%fd61, 0d4000000000000000;
	add.rn.f64 	%fd138, %fd1, %fd61;
	bra.uni 	$L__BB0_7;
$L__BB0_5:
	setp.neu.f64 	%p13, %fd2, 0d7FF0000000000000;
	@%p13 bra 	$L__BB0_7;
	selp.b32 	%r31, %r4, %r3, %p1;
	selp.b32 	%r32, %r31, %r3, %p9;
	mov.b32 	%r33, 0;
	mov.b64 	%fd138, {%r33, %r32};
$L__BB0_7:
	setp.eq.f32 	%p18, %f8, 0f3F800000;
	selp.f64 	%fd7, 0d3FF0000000000000, %fd138, %p18;
	cvt.f64.f32 	%fd8, %f9;
	{
	.reg .b32 %temp; 
	mov.b64 	{%temp, %r9}, %fd8;
	}
	abs.f64 	%fd9, %fd8;
	{ // callseq 1, 0
	.param .b64 param0;
	st.param.f64 	[param0], %fd9;
	.param .b64 retval0;
	call.uni (retval0), 
	__internal_accurate_pow, 
	(
	param0
	);
	ld.param.f64 	%fd62, [retval0];
	} // callseq 1
	setp.lt.s32 	%p19, %r9, 0;
	neg.f64 	%fd64, %fd62;
	selp.f64 	%fd65, %fd64, %fd62, %p7;
	selp.f64 	%fd66, %fd65, %fd62, %p19;
	setp.eq.f32 	%p20, %f9, 0f00000000;
	selp.b32 	%r34, %r9, 0, %p7;
	or.b32  	%r35, %r34, 2146435072;
	selp.b32 	%r36, %r35, %r34, %p6;
	mov.b32 	%r37, 0;
	mov.b64 	%fd67, {%r37, %r36};
	selp.f64 	%fd139, %fd67, %fd66, %p20;
	add.f64 	%fd68, %fd8, 0d4000000000000000;
	{
	.reg .b32 %temp; 
	mov.b64 	{%temp, %r38}, %fd68;
	}
	and.b32  	%r39, %r38, 2146435072;
	setp.ne.s32 	%p21, %r39, 2146435072;
	@%p21 bra 	$L__BB0_12;
	setp.num.f32 	%p22, %f9, %f9;
	@%p22 bra 	$L__BB0_10;
	mov.f64 	%fd69, 0d4000000000000000;
	add.rn.f64 	%fd139, %fd8, %fd69;
	bra.uni 	$L__BB0_12;
$L__BB0_10:
	setp.neu.f64 	%p23, %fd9, 0d7FF0000000000000;
	@%p23 bra 	$L__BB0_12;
	selp.b32 	%r40, %r4, %r3, %p1;
	selp.b32 	%r41, %r40, %r3, %p19;
	mov.b32 	%r42, 0;
	mov.b64 	%fd139, {%r42, %r41};
$L__BB0_12:
	setp.eq.f32 	%p28, %f9, 0f3F800000;
	selp.f64 	%fd70, 0d3FF0000000000000, %fd139, %p28;
	add.f64 	%fd71, %fd7, %fd70;
	sqrt.rn.f64 	%fd72, %fd71;
	cvt.f64.f32 	%fd73, %f10;
	div.rn.f64 	%fd74, %fd73, %fd72;
	cvt.rn.f32.f64 	%f11, %fd74;
	sub.f32 	%f12, %f6, %f26;
	sub.f32 	%f13, %f4, %f27;
	fma.rn.f32 	%f33, %f7, %f13, %f12;
	mul.f32 	%f14, %f2, %f33;
	cvt.f64.f32 	%fd14, %f12;
	{
	.reg .b32 %temp; 
	mov.b64 	{%temp, %r10}, %fd14;
	}
	abs.f64 	%fd15, %fd14;
	{ // callseq 2, 0
	.param .b64 param0;
	st.param.f64 	[param0], %fd15;
	.param .b64 retval0;
	call.uni (retval0), 
	__internal_accurate_pow, 
	(
	param0
	);
	ld.param.f64 	%fd75, [retval0];
	} // callseq 2
	setp.lt.s32 	%p29, %r10, 0;
	neg.f64 	%fd77, %fd75;
	selp.f64 	%fd78, %fd77, %fd75, %p7;
	selp.f64 	%fd79, %fd78, %fd75, %p29;
	setp.eq.f32 	%p30, %f12, 0f00000000;
	selp.b32 	%r43, %r10, 0, %p7;
	or.b32  	%r44, %r43, 2146435072;
	selp.b32 	%r45, %r44, %r43, %p6;
	mov.b32 	%r46, 0;
	mov.b64 	%fd80, {%r46, %r45};
	selp.f64 	%fd140, %fd80, %fd79, %p30;
	add.f64 	%fd81, %fd14, 0d4000000000000000;
	{
	.reg .b32 %temp; 
	mov.b64 	{%temp, %r47}, %fd81;
	}
	and.b32  	%r48, %r47, 2146435072;
	setp.ne.s32 	%p31, %r48, 2146435072;
	@%p31 bra 	$L__BB0_17;
	setp.num.f32 	%p32, %f12, %f12;
	@%p32 bra 	$L__BB0_15;
	mov.f64 	%fd82, 0d4000000000000000;
	add.rn.f64 	%fd140, %fd14, %fd82;
	bra.uni 	$L__BB0_17;
$L__BB0_15:
	setp.neu.f64 	%p33, %fd15, 0d7FF0000000000000;
	@%p33 bra 	$L__BB0_17;
	selp.b32 	%r49, %r4, %r3, %p1;
	selp.b32 	%r50, %r49, %r3, %p29;
	mov.b32 	%r51, 0;
	mov.b64 	%fd140, {%r51, %r50};
$L__BB0_17:
	setp.eq.f32 	%p38, %f12, 0f3F800000;
	selp.f64 	%fd20, 0d3FF0000000000000, %fd140, %p38;
	cvt.f64.f32 	%fd21, %f13;
	{
	.reg .b32 %temp; 
	mov.b64 	{%temp, %r11}, %fd21;
	}
	abs.f64 	%fd22, %fd21;
	{ // callseq 3, 0
	.param .b64 param0;
	st.param.f64 	[param0], %fd22;
	.param .b64 retval0;
	call.uni (retval0), 
	__internal_accurate_pow, 
	(
	param0
	);
	ld.param.f64 	%fd83, [retval0];
	} // callseq 3
	setp.lt.s32 	%p39, %r11, 0;
	neg.f64 	%fd85, %fd83;
	selp.f64 	%fd86, %fd85, %fd83, %p7;
	selp.f64 	%fd87, %fd86, %fd83, %p39;
	setp.eq.f32 	%p40, %f13, 0f00000000;
	selp.b32 	%r52, %r11, 0, %p7;
	or.b32  	%r53, %r52, 2146435072;
	selp.b32 	%r54, %r53, %r52, %p6;
	mov.b32 	%r55, 0;
	mov.b64 	%fd88, {%r55, %r54};
	selp.f64 	%fd141, %fd88, %fd87, %p40;
	add.f64 	%fd89, %fd21, 0d4000000000000000;
	{
	.reg .b32 %temp; 
	mov.b64 	{%temp, %r56}, %fd89;
	}
	and.b32  	%r57, %r56, 2146435072;
	setp.ne.s32 	%p41, %r57, 2146435072;
	@%p41 bra 	$L__BB0_22;
	setp.num.f32 	%p42, %f13, %f13;
	@%p42 bra 	$L__BB0_20;
	mov.f64 	%fd90, 0d4000000000000000;
	add.rn.f64 	%fd141, %fd21, %fd90;
	bra.uni 	$L__BB0_22;
$L__BB0_20:
	setp.neu.f64 	%p43, %fd22, 0d7FF0000000000000;
	@%p43 bra 	$L__BB0_22;
	selp.b32 	%r58, %r4, %r3, %p1;
	selp.b32 	%r59, %r58, %r3, %p39;
	mov.b32 	%r60, 0;
	mov.b64 	%fd141, {%r60, %r59};
$L__BB0_22:
	setp.eq.f32 	%p48, %f13, 0f3F800000;
	selp.f64 	%fd91, 0d3FF0000000000000, %fd141, %p48;
	add.f64 	%fd92, %fd20, %fd91;
	sqrt.rn.f64 	%fd93, %fd92;
	cvt.f64.f32 	%fd94, %f14;
	div.rn.f64 	%fd95, %fd94, %fd93;
	cvt.rn.f32.f64 	%f34, %fd95;
	add.f32 	%f15, %f11, %f34;
	ld.global.f32 	%f35, [%rd1+8];
	sub.f32 	%f36, %f35, %f3;
	ld.global.f32 	%f37, [%rd2+8];
	sub.f32 	%f38, %f37, %f5;
	div.rn.f32 	%f16, %f36, %f38;
	sub.f32 	%f17, %f5, %f24;
	sub.f32 	%f18, %f3, %f25;
	fma.rn.f32 	%f39, %f16, %f18, %f17;
	mul.f32 	%f19, %f1, %f39;
	cvt.f64.f32 	%fd27, %f17;
	{
	.reg .b32 %temp; 
	mov.b64 	{%temp, %r12}, %fd27;
	}
	abs.f64 	%fd28, %fd27;
	{ // callseq 4, 0
	.param .b64 param0;
	st.param.f64 	[param0], %fd28;
	.param .b64 retval0;
	call.uni (retval0), 
	__internal_accurate_pow, 
	(
	param0
	);
	ld.param.f64 	%fd96, [retval0];
	} // callseq 4
	setp.lt.s32 	%p49, %r12, 0;
	neg.f64 	%fd98, %fd96;
	selp.f64 	%fd99, %fd98, %fd96, %p7;
	selp.f64 	%fd100, %fd99, %fd96, %p49;
	setp.eq.f32 	%p50, %f17, 0f00000000;
	selp.b32 	%r61, %r12, 0, %p7;
	or.b32  	%r62, %r61, 2146435072;
	selp.b32 	%r63, %r62, %r61, %p6;
	mov.b32 	%r64, 0;
	mov.b64 	%fd101, {%r64, %r63};
	selp.f64 	%fd142, %fd101, %fd100, %p50;
	add.f64 	%fd102, %fd27, 0d4000000000000000;
	{
	.reg .b32 %temp; 
	mov.b64 	{%temp, %r65}, %fd102;
	}
	and.b32  	%r66, %r65, 2146435072;
	setp.ne.s32 	%p51, %r66, 2146435072;
	@%p51 bra 	$L__BB0_27;
	setp.num.f32 	%p52, %f17, %f17;
	@%p52 bra 	$L__BB0_25;
	mov.f64 	%fd103, 0d4000000000000000;
	add.rn.f64 	%fd142, %fd27, %fd103;
	bra.uni 	$L__BB0_27;
$L__BB0_25:
	setp.neu.f64 	%p53, %fd28, 0d7FF0000000000000;
	@%p53 bra 	$L__BB0_27;
	selp.b32 	%r67, %r4, %r3, %p1;
	selp.b32 	%r68, %r67, %r3, %p49;
	mov.b32 	%r69, 0;
	mov.b64 	%fd142, {%r69, %r68};
$L__BB0_27:
	setp.eq.f32 	%p58, %f17, 0f3F800000;
	selp.f64 	%fd33, 0d3FF0000000000000, %fd142, %p58;
	cvt.f64.f32 	%fd34, %f18;
	{
	.reg .b32 %temp; 
	mov.b64 	{%temp, %r13}, %fd34;
	}
	abs.f64 	%fd35, %fd34;
	{ // callseq 5, 0
	.param .b64 param0;
	st.param.f64 	[param0], %fd35;
	.param .b64 retval0;
	call.uni (retval0), 
	__internal_accurate_pow, 
	(
	param0
	);
	ld.param.f64 	%fd104, [retval0];
	} // callseq 5
	setp.lt.s32 	%p59, %r13, 0;
	neg.f64 	%fd106, %fd104;
	selp.f64 	%fd107, %fd106, %fd104, %p7;
	selp.f64 	%fd108, %fd107, %fd104, %p59;
	setp.eq.f32 	%p60, %f18, 0f00000000;
	selp.b32 	%r70, %r13, 0, %p7;
	or.b32  	%r71, %r70, 2146435072;
	selp.b32 	%r72, %r71, %r70, %p6;
	mov.b32 	%r73, 0;
	mov.b64 	%fd109, {%r73, %r72};
	selp.f64 	%fd143, %fd109, %fd108, %p60;
	add.f64 	%fd110, %fd34, 0d4000000000000000;
	{
	.reg .b32 %temp; 
	mov.b64 	{%temp, %r74}, %fd110;
	}
	and.b32  	%r75, %r74, 2146435072;
	setp.ne.s32 	%p61, %r75, 2146435072;
	@%p61 bra 	$L__BB0_32;
	setp.num.f32 	%p62, %f18, %f18;
	@%p62 bra 	$L__BB0_30;
	mov.f64 	%fd111, 0d4000000000000000;
	add.rn.f64 	%fd143, %fd34, %fd111;
	bra.uni 	$L__BB0_32;
$L__BB0_30:
	setp.neu.f64 	%p63, %fd35, 0d7FF0000000000000;
	@%p63 bra 	$L__BB0_32;
	selp.b32 	%r76, %r4, %r3, %p1;
	selp.b32 	%r77, %r76, %r3, %p59;
	mov.b32 	%r78, 0;
	mov.b64 	%fd143, {%r78, %r77};
$L__BB0_32:
	setp.eq.f32 	%p68, %f18, 0f3F800000;
	selp.f64 	%fd112, 0d3FF0000000000000, %fd143, %p68;
	add.f64 	%fd113, %fd33, %fd112;
	sqrt.rn.f64 	%fd114, %fd113;
	cvt.f64.f32 	%fd115, %f19;
	div.rn.f64 	%fd116, %fd115, %fd114;
	cvt.rn.f32.f64 	%f20, %fd116;
	sub.f32 	%f21, %f5, %f26;
	sub.f32 	%f22, %f3, %f27;
	fma.rn.f32 	%f40, %f16, %f22, %f21;
	mul.f32 	%f23, %f2, %f40;
	cvt.f64.f32 	%fd40, %f21;
	{
	.reg .b32 %temp; 
	mov.b64 	{%temp, %r14}, %fd40;
	}
	abs.f64 	%fd41, %fd40;
	{ // callseq 6, 0
	.param .b64 param0;
	st.param.f64 	[param0], %fd41;
	.param .b64 retval0;
	call.uni (retval0), 
	__internal_accurate_pow, 
	(
	param0
	);
	ld.param.f64 	%fd117, [retval0];
	} // callseq 6
	setp.lt.s32 	%p69, %r14, 0;
	neg.f64 	%fd119, %fd117;
	selp.f64 	%fd120, %fd119, %fd117, %p7;
	selp.f64 	%fd121, %fd120, %fd117, %p69;
	setp.eq.f32 	%p70, %f21, 0f00000000;
	selp.b32 	%r79, %r14, 0, %p7;
	or.b32  	%r80, %r79, 2146435072;
	selp.b32 	%r81, %r80, %r79, %p6;
	mov.b32 	%r82, 0;
	mov.b64 	%fd122, {%r82, %r81};
	selp.f64 	%fd144, %fd122, %fd121, %p70;
	add.f64 	%fd123, %fd40, 0d4000000000000000;
	{
	.reg .b32 %temp; 
	mov.b64 	{%temp, %r83}, %fd123;
	}
	and.b32  	%r84, %r83, 2146435072;
	setp.ne.s32 	%p71, %r84, 2146435072;
	@%p71 bra 	$L__BB0_37;
	setp.num.f32 	%p72, %f21, %f21;
	@%p72 bra 	$L__BB0_35;
	mov.f64 	%fd124, 0d4000000000000000;
	add.rn.f64 	%fd144, %fd40, %fd124;
	bra.uni 	$L__BB0_37;
$L__BB0_35:
	setp.neu.f64 	%p73, %fd41, 0d7FF0000000000000;
	@%p73 bra 	$L__BB0_37;
	setp.lt.s32 	%p74, %r14, 0;
	selp.b32 	%r85, %r4, %r3, %p1;
	selp.b32 	%r86, %r85, %r3, %p74;
	mov.b32 	%r87, 0;
	mov.b64 	%fd144, {%r87, %r86};
$L__BB0_37:
	setp.lt.s32 	%p75, %r1, 0;
	setp.eq.s32 	%p76, %r2, 1062207488;
	setp.eq.f32 	%p78, %f21, 0f3F800000;
	selp.f64 	%fd46, 0d3FF0000000000000, %fd144, %p78;
	cvt.f64.f32 	%fd47, %f22;
	{
	.reg .b32 %temp; 
	mov.b64 	{%temp, %r15}, %fd47;
	}
	abs.f64 	%fd48, %fd47;
	{ // callseq 7, 0
	.param .b64 param0;
	st.param.f64 	[param0], %fd48;
	.param .b64 retval0;
	call.uni (retval0), 
	__internal_accurate_pow, 
	(
	param0
	);
	ld.param.f64 	%fd125, [retval0];
	} // callseq 7
	setp.lt.s32 	%p79, %r15, 0;
	neg.f64 	%fd127, %fd125;
	selp.f64 	%fd128, %fd127, %fd125, %p76;
	selp.f64 	%fd129, %fd128, %fd125, %p79;
	setp.eq.f32 	%p80, %f22, 0f00000000;
	selp.b32 	%r88, %r15, 0, %p76;
	or.b32  	%r89, %r88, 2146435072;
	selp.b32 	%r90, %r89, %r88, %p75;
	mov.b32 	%r91, 0;
	mov.b64 	%fd130, {%r91, %r90};
	selp.f64 	%fd145, %fd130, %fd129, %p80;
	add.f64 	%fd131, %fd47, 0d4000000000000000;
	{
	.reg .b32 %temp; 
	mov.b64 	{%temp, %r92}, %fd131;
	}
	and.b32  	%r93, %r92, 2146435072;
	setp.ne.s32 	%p81, %r93, 2146435072;
	@%p81 bra 	$L__BB0_42;
	setp.num.f32 	%p82, %f22, %f22;
	@%p82 bra 	$L__BB0_40;
	mov.f64 	%fd132, 0d4000000000000000;
	add.rn.f64 	%fd145, %fd47, %fd132;
	bra.uni 	$L__BB0_42;
$L__BB0_40:
	setp.neu.f64 	%p83, %fd48, 0d7FF0000000000000;
	@%p83 bra 	$L__BB0_42;
	setp.lt.s32 	%p84, %r15, 0;
	selp.b32 	%r94, %r4, %r3, %p1;
	selp.b32 	%r95, %r94, %r3, %p84;
	mov.b32 	%r96, 0;
	mov.b64 	%fd145, {%r96, %r95};
$L__BB0_42:
	ld.param.u32 	%r102, [_parrilla_generalized_param_11];
	setp.eq.f32 	%p85, %f22, 0f3F800000;
	selp.f64 	%fd133, 0d3FF0000000000000, %fd145, %p85;
	add.f64 	%fd134, %fd46, %fd133;
	sqrt.rn.f64 	%fd135, %fd134;
	cvt.f64.f32 	%fd136, %f23;
	div.rn.f64 	%fd137, %fd136, %fd135;
	cvt.rn.f32.f64 	%f41, %fd137;
	add.f32 	%f42, %f20, %f41;
	sub.f32 	%f43, %f42, %f15;
	div.rn.f32 	%f44, %f15, %f43;
	mov.f32 	%f45, 0f3F000000;
	copysign.f32 	%f46, %f44, %f45;
	add.rz.f32 	%f47, %f44, %f46;
	cvt.rzi.f32.f32 	%f48, %f47;
	cvt.rzi.s32.f32 	%r97, %f48;
	sub.s32 	%r98, %r7, %r97;
	setp.lt.s32 	%p86, %r98, 0;
	setp.lt.s32 	%p87, %r98, %r19;
	selp.b32 	%r99, %r98, %r5, %p87;
	selp.b32 	%r105, 0, %r99, %p86;
	sub.s32 	%r100, %r105, %r7;
	abs.s32 	%r101, %r100;
	setp.gt.s32 	%p88, %r101, %r102;
	add.s32 	%r103, %r103, 1;
	setp.lt.s32 	%p89, %r103, %r20;
	and.pred  	%p90, %p88, %p89;
	@%p90 bra 	$L__BB0_2;
$L__BB0_43:
	ld.param.u64 	%rd10, [_parrilla_generalized_param_0];
	cvta.to.global.u64 	%rd9, %rd10;
	st.global.u32 	[%rd9], %r105;
	ret;

}
.func  (.param .b64 func_retval0) __internal_accurate_pow(
	.param .b64 __internal_accurate_pow_param_0
)
{
	.reg .pred 	%p<8>;
	.reg .b32 	%r<49>;
	.reg .b32 	%f<3>;
	.reg .b64 	%fd<109>;

	ld.param.f64 	%fd10, [__internal_accurate_pow_param_0];
	{
	.reg .b32 %temp; 
	mov.b64 	{%temp, %r46}, %fd10;
	}
	{
	.reg .b32 %temp; 
	mov.b64 	{%r45, %temp}, %fd10;
	}
	shr.u32 	%r47, %r46, 20;
	setp.gt.u32 	%p1, %r46, 1048575;
	@%p1 bra 	$L__BB1_2;
	mul.f64 	%fd11, %fd10, 0d4350000000000000;
	{
	.reg .b32 %temp; 
	mov.b64 	{%temp, %r46}, %fd11;
	}
	{
	.reg .b32 %temp; 
	mov.b64 	{%r45, %temp}, %fd11;
	}
	shr.u32 	%r16, %r46, 20;
	add.s32 	%r47, %r16, -54;
$L__BB1_2:
	add.s32 	%r48, %r47, -1023;
	and.b32  	%r17, %r46, -2146435073;
	or.b32  	%r18, %r17, 1072693248;
	mov.b64 	%fd107, {%r45, %r18};
	setp.lt.u32 	%p2, %r18, 1073127583;
	@%p2 bra 	$L__BB1_4;
	{
	.reg .b32 %temp; 
	mov.b64 	{%r19, %temp}, %fd107;
	}
	{
	.reg .b32 %temp; 
	mov.b64 	{%temp, %r20}, %fd107;
	}
	add.s32 	%r21, %r20, -1048576;
	mov.b64 	%fd107, {%r19, %r21};
	add.s32 	%r48, %r47, -1022;
$L__BB1_4:
	add.f64 	%fd12, %fd107, 0dBFF0000000000000;
	add.f64 	%fd13, %fd107, 0d3FF0000000000000;
	rcp.approx.ftz.f64 	%fd14, %fd13;
	neg.f64 	%fd15, %fd13;
	fma.rn.f64 	%fd16, %fd15, %fd14, 0d3FF0000000000000;
	fma.rn.f64 	%fd17, %fd16, %fd16, %fd16;
	fma.rn.f64 	%fd18, %fd17, %fd14, %fd14;
	mul.f64 	%fd19, %fd12, %fd18;
	fma.rn.f64 	%fd20, %fd12, %fd18, %fd19;
	mul.f64 	%fd21, %fd20, %fd20;
	fma.rn.f64 	%fd22, %fd21, 0d3EB0F5FF7D2CAFE2, 0d3ED0F5D241AD3B5A;
	fma.rn.f64 	%fd23, %fd22, %fd21, 0d3EF3B20A75488A3F;
	fma.rn.f64 	%fd24, %fd23, %fd21, 0d3F1745CDE4FAECD5;
	fma.rn.f64 	%fd25, %fd24, %fd21, 0d3F3C71C7258A578B;
	fma.rn.f64 	%fd26, %fd25, %fd21, 0d3F6249249242B910;
	fma.rn.f64 	%fd27, %fd26, %fd21, 0d3F89999999999DFB;
	sub.f64 	%fd28, %fd12, %fd20;
	add.f64 	%fd29, %fd28, %fd28;
	neg.f64 	%fd30, %fd20;
	fma.rn.f64 	%fd31, %fd30, %fd12, %fd29;
	mul.f64 	%fd32, %fd18, %fd31;
	fma.rn.f64 	%fd33, %fd21, %fd27, 0d3FB5555555555555;
	mov.f64 	%fd34, 0d3FB5555555555555;
	sub.f64 	%fd35, %fd34, %fd33;
	fma.rn.f64 	%fd36, %fd21, %fd27, %fd35;
	add.f64 	%fd37, %fd36, 0dBC46A4CB00B9E7B0;
	add.f64 	%fd38, %fd33, %fd37;
	sub.f64 	%fd39, %fd33, %fd38;
	add.f64 	%fd40, %fd37, %fd39;
	mul.rn.f64 	%fd41, %fd20, %fd20;
	neg.f64 	%fd42, %fd41;
	fma.rn.f64 	%fd43, %fd20, %fd20, %fd42;
	{
	.reg .b32 %temp; 
	mov.b64 	{%r22, %temp}, %fd32;
	}
	{
	.reg .b32 %temp; 
	mov.b64 	{%temp, %r23}, %fd32;
	}
	add.s32 	%r24, %r23, 1048576;
	mov.b64 	%fd44, {%r22, %r24};
	fma.rn.f64 	%fd45, %fd20, %fd44, %fd43;
	mul.rn.f64 	%fd46, %fd41, %fd20;
	neg.f64 	%fd47, %fd46;
	fma.rn.f64 	%fd48, %fd41, %fd20, %fd47;
	fma.rn.f64 	%fd49, %fd41, %fd32, %fd48;
	fma.rn.f64 	%fd50, %fd45, %fd20, %fd49;
	mul.rn.f64 	%fd51, %fd38, %fd46;
	neg.f64 	%fd52, %fd51;
	fma.rn.f64 	%fd53, %fd38, %fd46, %fd52;
	fma.rn.f64 	%fd54, %fd38, %fd50, %fd53;
	fma.rn.f64 	%fd55, %fd40, %fd46, %fd54;
	add.f64 	%fd56, %fd51, %fd55;
	sub.f64 	%fd57, %fd51, %fd56;
	add.f64 	%fd58, %fd55, %fd57;
	add.f64 	%fd59, %fd20, %fd56;
	sub.f64 	%fd60, %fd20, %fd59;
	add.f64 	%fd61, %fd56, %fd60;
	add.f64 	%fd62, %fd58, %fd61;
	add.f64 	%fd63, %fd32, %fd62;
	add.f64 	%fd64, %fd59, %fd63;
	sub.f64 	%fd65, %fd59, %fd64;
	add.f64 	%fd66, %fd63, %fd65;
	xor.b32  	%r25, %r48, -2147483648;
	mov.b32 	%r26, 1127219200;
	mov.b64 	%fd67, {%r25, %r26};
	mov.b32 	%r27, -2147483648;
	mov.b64 	%fd68, {%r27, %r26};
	sub.f64 	%fd69, %fd67, %fd68;
	fma.rn.f64 	%fd70, %fd69, 0d3FE62E42FEFA39EF, %fd64;
	fma.rn.f64 	%fd71, %fd69, 0dBFE62E42FEFA39EF, %fd70;
	sub.f64 	%fd72, %fd71, %fd64;
	sub.f64 	%fd73, %fd66, %fd72;
	fma.rn.f64 	%fd74, %fd69, 0d3C7ABC9E3B39803F, %fd73;
	add.f64 	%fd75, %fd70, %fd74;
	sub.f64 	%fd76, %fd70, %fd75;
	add.f64 	%fd77, %fd74, %fd76;
	mov.f64 	%fd78, 0d4000000000000000;
	{
	.reg .b32 %temp; 
	mov.b64 	{%temp, %r28}, %fd78;
	}
	{
	.reg .b32 %temp; 
	mov.b64 	{%r29, %temp}, %fd78;
	}
	shl.b32 	%r30, %r28, 1;
	setp.gt.u32 	%p3, %r30, -33554433;
	and.b32  	%r31, %r28, -15728641;
	selp.b32 	%r32, %r31, %r28, %p3;
	mov.b64 	%fd79, {%r29, %r32};
	mul.rn.f64 	%fd80, %fd75, %fd79;
	neg.f64 	%fd81, %fd80;
	fma.rn.f64 	%fd82, %fd75, %fd79, %fd81;
	fma.rn.f64 	%fd83, %fd77, %fd79, %fd82;
	add.f64 	%fd4, %fd80, %fd83;
	sub.f64 	%fd84, %fd80, %fd4;
	add.f64 	%fd5, %fd83, %fd84;
	fma.rn.f64 	%fd85, %fd4, 0d3FF71547652B82FE, 0d4338000000000000;
	{
	.reg .b32 %temp; 
	mov.b64 	{%r13, %temp}, %fd85;
	}
	mov.f64 	%fd86, 0dC338000000000000;
	add.rn.f64 	%fd87, %fd85, %fd86;
	fma.rn.f64 	%fd88, %fd87, 0dBFE62E42FEFA39EF, %fd4;
	fma.rn.f64 	%fd89, %fd87, 0dBC7ABC9E3B39803F, %fd88;
	fma.rn.f64 	%fd90, %fd89, 0d3E5ADE1569CE2BDF, 0d3E928AF3FCA213EA;
	fma.rn.f64 	%fd91, %fd90, %fd89, 0d3EC71DEE62401315;
	fma.rn.f64 	%fd92, %fd91, %fd89, 0d3EFA01997C89EB71;
	fma.rn.f64 	%fd93, %fd92, %fd89, 0d3F2A01A014761F65;
	fma.rn.f64 	%fd94, %fd93, %fd89, 0d3F56C16C1852B7AF;
	fma.rn.f64 	%fd95, %fd94, %fd89, 0d3F81111111122322;
	fma.rn.f64 	%fd96, %fd95, %fd89, 0d3FA55555555502A1;
	fma.rn.f64 	%fd97, %fd96, %fd89, 0d3FC5555555555511;
	fma.rn.f64 	%fd98, %fd97, %fd89, 0d3FE000000000000B;
	fma.rn.f64 	%fd99, %fd98, %fd89, 0d3FF0000000000000;
	fma.rn.f64 	%fd100, %fd99, %fd89, 0d3FF0000000000000;
	{
	.reg .b32 %temp; 
	mov.b64 	{%r14, %temp}, %fd100;
	}
	{
	.reg .b32 %temp; 
	mov.b64 	{%temp, %r15}, %fd100;
	}
	shl.b32 	%r33, %r13, 20;
	add.s32 	%r34, %r33, %r15;
	mov.b64 	%fd108, {%r14, %r34};
	{
	.reg .b32 %temp; 
	mov.b64 	{%temp, %r35}, %fd4;
	}
	mov.b32 	%f2, %r35;
	abs.f32 	%f1, %f2;
	setp.lt.f32 	%p4, %f1, 0f4086232B;
	@%p4 bra 	$L__BB1_7;
	setp.lt.f64 	%p5, %fd4, 0d0000000000000000;
	add.f64 	%fd101, %fd4, 0d7FF0000000000000;
	selp.f64 	%fd108, 0d0000000000000000, %fd101, %p5;
	setp.geu.f32 	%p6, %f1, 0f40874800;
	@%p6 bra 	$L__BB1_7;
	shr.u32 	%r36, %r13, 31;
	add.s32 	%r37, %r13, %r36;
	shr.s32 	%r38, %r37, 1;
	shl.b32 	%r39, %r38, 20;
	add.s32 	%r40, %r15, %r39;
	mov.b64 	%fd102, {%r14, %r40};
	sub.s32 	%r41, %r13, %r38;
	shl.b32 	%r42, %r41, 20;
	add.s32 	%r43, %r42, 1072693248;
	mov.b32 	%r44, 0;
	mov.b64 	%fd103, {%r44, %r43};
	mul.f64 	%fd108, %fd103, %fd102;
$L__BB1_7:
	abs.f64 	%fd104, %fd108;
	setp.eq.f64 	%p7, %fd104, 0d7FF0000000000000;
	fma.rn.f64 	%fd105, %fd108, %fd5, %fd108;
	selp.f64 	%fd106, %fd108, %fd105, %p7;
	st.param.f64 	[func_retval0], %fd106;
	ret;

}


// ===== COMPILED SASS (sm_100) =====

	.target	sm_100

	.elftype	@"ET_EXEC"


//--------------------- .note.nv.tkinfo           --------------------------
	.section	.note.nv.tkinfo,"",@"SHT_NOTE"
	.sectionflags	@"SHF_NOTE_NV_TKINFO"
	.tkinfo
        /*0018*/ 	.word	0x00000002
        /*0030*/ 	.string	""
        /*0030*/ 	.string	"ptxas"
        /*0030*/ 	.string	"Cuda compilation tools, release 13.0, V13.0.88"
        /*0030*/ 	.string	"Build cuda_13.0.r13.0/compiler.36424714_0"
        /*0030*/ 	.string	"-arch sm_100 -m 64 "



//--------------------- .note.nv.cuinfo           --------------------------
	.section	.note.nv.cuinfo,"",@"SHT_NOTE"
	.sectionflags	@"SHF_NOTE_NV_CUINFO"
        /*0018*/ 	.short	0x0002
        /*001a*/ 	.short	0x0064
        /*001c*/ 	.short	0x0082
	.zero		2


//--------------------- .nv.info                  --------------------------
	.section	.nv.info,"",@"SHT_CUDA_INFO"
	.align	4


	//----- nvinfo : EIATTR_REGCOUNT
	.align		4
        /*0000*/ 	.byte	0x04, 0x2f
        /*0002*/ 	.short	(.L_1 - .L_0)
	.align		4
.L_0:
        /*0004*/ 	.word	index@(_parrilla_generalized)
        /*0008*/ 	.word	0x00000030


	//----- nvinfo : EIATTR_FRAME_SIZE
	.align		4
.L_1:
        /*000c*/ 	.byte	0x04, 0x11
        /*000e*/ 	.short	(.L_3 - .L_2)
	.align		4
.L_2:
        /*0010*/ 	.word	index@($_parrilla_generalized$__internal_accurate_pow)
        /*0014*/ 	.word	0x00000000


	//----- nvinfo : EIATTR_FRAME_SIZE
	.align		4
.L_3:
        /*0018*/ 	.byte	0x04, 0x11
        /*001a*/ 	.short	(.L_5 - .L_4)
	.align		4
.L_4:
        /*001c*/ 	.word	index@($__internal_3_$__cuda_sm3x_div_rn_noftz_f32_slowpath)
        /*0020*/ 	.word	0x00000000


	//----- nvinfo : EIATTR_FRAME_SIZE
	.align		4
.L_5:
        /*0024*/ 	.byte	0x04, 0x11
        /*0026*/ 	.short	(.L_7 - .L_6)
	.align		4
.L_6:
        /*0028*/ 	.word	index@($__internal_2_$__cuda_sm20_rcp_rn_f32_slowpath)
        /*002c*/ 	.word	0x00000000


	//----- nvinfo : EIATTR_FRAME_SIZE
	.align		4
.L_7:
        /*0030*/ 	.byte	0x04, 0x11
        /*0032*/ 	.short	(.L_9 - .L_8)
	.align		4
.L_8:
        /*0034*/ 	.word	index@($__internal_1_$__cuda_sm20_dsqrt_rn_f64_mediumpath_v1)
        /*0038*/ 	.word	0x00000000


	//----- nvinfo : EIATTR_FRAME_SIZE
	.align		4
.L_9:
        /*003c*/ 	.byte	0x04, 0x11
        /*003e*/ 	.short	(.L_11 - .L_10)
	.align		4
.L_10:
        /*0040*/ 	.word	index@($__internal_0_$__cuda_sm20_div_rn_f64_full)
        /*0044*/ 	.word	0x00000000


	//----- nvinfo : EIATTR_FRAME_SIZE
	.align		4
.L_11:
        /*0048*/ 	.byte	0x04, 0x11
        /*004a*/ 	.short	(.L_13 - .L_12)
	.align		4
.L_12:
        /*004c*/ 	.word	index@(_parrilla_generalized)
        /*0050*/ 	.word	0x00000000


	//----- nvinfo : EIATTR_MIN_STACK_SIZE
	.align		4
.L_13:
        /*0054*/ 	.byte	0x04, 0x12
        /*0056*/ 	.short	(.L_15 - .L_14)
	.align		4
.L_14:
        /*0058*/ 	.word	index@(_parrilla_generalized)
        /*005c*/ 	.word	0x00000000
.L_15:


//--------------------- .nv.compat                --------------------------
	.section	.nv.compat,"",@"SHT_CUDA_COMPAT_INFO"
	.align	4
        /*0000*/ 	.byte	0x02, 0x09, 0x00, 0x00, 0x02, 0x02, 0x01, 0x00, 0x02, 0x05, 0x05, 0x00, 0x03, 0x07, 0x01, 0x01
        /*0010*/ 	.byte	0x02, 0x03, 0x00, 0x00, 0x02, 0x06, 0x01, 0x00, 0x04, 0x0b, 0x08, 0x00, 0x01, 0x00, 0x00, 0x00
        /*0020*/ 	.byte	0x00, 0x00, 0x00, 0x00


//--------------------- .nv.info._parrilla_generalized --------------------------
	.section	.nv.info._parrilla_generalized,"",@"SHT_CUDA_INFO"
	.sectionflags	@""
	.align	4


	//----- nvinfo : EIATTR_CUDA_API_VERSION
	.align		4
        /*0000*/ 	.byte	0x04, 0x37
        /*0002*/ 	.short	(.L_17 - .L_16)
.L_16:
        /*0004*/ 	.word	0x00000082


	//----- nvinfo : EIATTR_KPARAM_INFO
	.align		4
.L_17:
        /*0008*/ 	.byte	0x04, 0x17
        /*000a*/ 	.short	(.L_19 - .L_18)
.L_18:
        /*000c*/ 	.word	0x00000000
        /*0010*/ 	.short	0x000b
        /*0012*/ 	.short	0x0038
        /*0014*/ 	.byte	0x00, 0xf0, 0x11, 0x00


	//----- nvinfo : EIATTR_KPARAM_INFO
	.align		4
.L_19:
        /*0018*/ 	.byte	0x04, 0x17
        /*001a*/ 	.short	(.L_21 - .L_20)
.L_20:
        /*001c*/ 	.word	0x00000000
        /*0020*/ 	.short	0x000a
        /*0022*/ 	.short	0x0034
        /*0024*/ 	.byte	0x00, 0xf0, 0x11, 0x00


	//----- nvinfo : EIATTR_KPARAM_INFO
	.align		4
.L_21:
        /*0028*/ 	.byte	0x04, 0x17
        /*002a*/ 	.short	(.L_23 - .L_22)
.L_22:
        /*002c*/ 	.word	0x00000000
        /*0030*/ 	.short	0x0009
        /*0032*/ 	.short	0x0030
        /*0034*/ 	.byte	0x00, 0xf0, 0x11, 0x00


	//----- nvinfo : EIATTR_KPARAM_INFO
	.align		4
.L_23:
        /*0038*/ 	.byte	0x04, 0x17
        /*003a*/ 	.short	(.L_25 - .L_24)
.L_24:
        /*003c*/ 	.word	0x00000000
        /*0040*/ 	.short	0x0008
        /*0042*/ 	.short	0x002c
        /*0044*/ 	.byte	0x00, 0xf0, 0x11, 0x00


	//----- nvinfo : EIATTR_KPARAM_INFO
	.align		4
.L_25:
        /*0048*/ 	.byte	0x04, 0x17
        /*004a*/ 	.short	(.L_27 - .L_26)
.L_26:
        /*004c*/ 	.word	0x00000000
        /*0050*/ 	.short	0x0007
        /*0052*/ 	.short	0x0028
        /*0054*/ 	.byte	0x00, 0xf0, 0x11, 0x00


	//----- nvinfo : EIATTR_KPARAM_INFO
	.align		4
.L_27:
        /*0058*/ 	.byte	0x04, 0x17
        /*005a*/ 	.short	(.L_29 - .L_28)
.L_28:
        /*005c*/ 	.word	0x00000000
        /*0060*/ 	.short	0x0006
        /*0062*/ 	.short	0x0020
        /*0064*/ 	.byte	0x00, 0xf5, 0x21, 0x00


	//----- nvinfo : EIATTR_KPARAM_INFO
	.align		4
.L_29:
        /*0068*/ 	.byte	0x04, 0x17
        /*006a*/ 	.short	(.L_31 - .L_30)
.L_30:
        /*006c*/ 	.word	0x00000000
        /*0070*/ 	.short	0x0005
        /*0072*/ 	.short	0x0018
        /*0074*/ 	.byte	0x00, 0xf5, 0x21, 0x00


	//----- nvinfo : EIATTR_KPARAM_INFO
	.align		4
.L_31:
        /*0078*/ 	.byte	0x04, 0x17
        /*007a*/ 	.short	(.L_33 - .L_32)
.L_32:
        /*007c*/ 	.word	0x00000000
        /*0080*/ 	.short	0x0004
        /*0082*/ 	.short	0x0014
        /*0084*/ 	.byte	0x00, 0xf0, 0x11, 0x00


	//----- nvinfo : EIATTR_KPARAM_INFO
	.align		4
.L_33:
        /*0088*/ 	.byte	0x04, 0x17
        /*008a*/ 	.short	(.L_35 - .L_34)
.L_34:
        /*008c*/ 	.word	0x00000000
        /*0090*/ 	.short	0x0003
        /*0092*/ 	.short	0x0010
        /*0094*/ 	.byte	0x00, 0xf0, 0x11, 0x00


	//----- nvinfo : EIATTR_KPARAM_INFO
	.align		4
.L_35:
        /*0098*/ 	.byte	0x04, 0x17
        /*009a*/ 	.short	(.L_37 - .L_36)
.L_36:
        /*009c*/ 	.word	0x00000000
        /*00a0*/ 	.short	0x0002
        /*00a2*/ 	.short	0x000c
        /*00a4*/ 	.byte	0x00, 0xf0, 0x11, 0x00


	//----- nvinfo : EIATTR_KPARAM_INFO
	.align		4
.L_37:
        /*00a8*/ 	.byte	0x04, 0x17
        /*00aa*/ 	.short	(.L_39 - .L_38)
.L_38:
        /*00ac*/ 	.word	0x00000000
        /*00b0*/ 	.short	0x0001
        /*00b2*/ 	.short	0x0008
        /*00b4*/ 	.byte	0x00, 0xf0, 0x11, 0x00


	//----- nvinfo : EIATTR_KPARAM_INFO
	.align		4
.L_39:
        /*00b8*/ 	.byte	0x04, 0x17
        /*00ba*/ 	.short	(.L_41 - .L_40)
.L_40:
        /*00bc*/ 	.word	0x00000000
        /*00c0*/ 	.short	0x0000
        /*00c2*/ 	.short	0x0000
        /*00c4*/ 	.byte	0x00, 0xf5, 0x21, 0x00


	//----- nvinfo : EIATTR_SPARSE_MMA_MASK
	.align		4
.L_41:
        /*00c8*/ 	.byte	0x03, 0x50
        /*00ca*/ 	.short	0x0000


	//----- nvinfo : EIATTR_MAXREG_COUNT
	.align		4
        /*00cc*/ 	.byte	0x03, 0x1b
        /*00ce*/ 	.short	0x00ff


	//----- nvinfo : EIATTR_MERCURY_ISA_VERSION
	.align		4
        /*00d0*/ 	.byte	0x03, 0x5f
        /*00d2*/ 	.short	0x0101


	//----- nvinfo : EIATTR_VRC_CTA_INIT_COUNT
	.align		4
        /*00d4*/ 	.byte	0x02, 0x4a
	.zero		1
	.zero		1


	//----- nvinfo : EIATTR_EXIT_INSTR_OFFSETS
	.align		4
        /*00d8*/ 	.byte	0x04, 0x1c
        /*00da*/ 	.short	(.L_43 - .L_42)


	//   ....[0]....
.L_42:
        /*00dc*/ 	.word	0x00001da0


	//----- nvinfo : EIATTR_CRS_STACK_SIZE
	.align		4
.L_43:
        /*00e0*/ 	.byte	0x04, 0x1e
        /*00e2*/ 	.short	(.L_45 - .L_44)
.L_44:
        /*00e4*/ 	.word	0x00000000


	//----- nvinfo : EIATTR_CBANK_PARAM_SIZE
	.align		4
.L_45:
        /*00e8*/ 	.byte	0x03, 0x19
        /*00ea*/ 	.short	0x003c


	//----- nvinfo : EIATTR_PARAM_CBANK
	.align		4
        /*00ec*/ 	.byte	0x04, 0x0a
        /*00ee*/ 	.short	(.L_47 - .L_46)
	.align		4
.L_46:
        /*00f0*/ 	.word	index@(.nv.constant0._parrilla_generalized)
        /*00f4*/ 	.short	0x0380
        /*00f6*/ 	.short	0x003c


	//----- nvinfo : EIATTR_SW_WAR
	.align		4
.L_47:
        /*00f8*/ 	.byte	0x04, 0x36
        /*00fa*/ 	.short	(.L_49 - .L_48)
.L_48:
        /*00fc*/ 	.word	0x00000008
.L_49:


//--------------------- .nv.callgraph             --------------------------
	.section	.nv.callgraph,"",@"SHT_CUDA_CALLGRAPH"
	.align	4
	.sectionentsize	8
	.align		4
        /*0000*/ 	.word	0x00000000
	.align		4
        /*0004*/ 	.word	0xffffffff
	.align		4
        /*0008*/ 	.word	0x00000000
	.align		4
        /*000c*/ 	.word	0xfffffffe
	.align		4
        /*0010*/ 	.word	0x00000000
	.align		4
        /*0014*/ 	.word	0xfffffffd
	.align		4
        /*0018*/ 	.word	0x00000000
	.align		4
        /*001c*/ 	.word	0xfffffffc


//--------------------- .text._parrilla_generalized --------------------------
	.section	.text._parrilla_generalized,"ax",@progbits
	.align	128
        .global         _parrilla_generalized
        .type           _parrilla_generalized,@function
        .size           _parrilla_generalized,(.L_x_50 - _parrilla_generalized)
        .other          _parrilla_generalized,@"STO_CUDA_ENTRY STV_DEFAULT"
_parrilla_generalized:
.text._parrilla_generalized:
[----:B------:R-:W-:Y:S01]  /*0000*/  LDC R1, c[0x0][0x37c] ;  /* 0x0000df00ff017b82 */ /* 0x000fe20000000800 */
[----:B------:R-:W0:Y:S01]  /*0010*/  LDCU UR4, c[0x0][0x3b4] ;  /* 0x00007680ff0477ac */ /* 0x000e220008000800 */
[----:B------:R-:W-:Y:S01]  /*0020*/  IMAD.MOV.U32 R2, RZ, RZ, 0x3e8 ;  /* 0x000003e8ff027424 */ /* 0x000fe200078e00ff */
[----:B------:R-:W1:Y:S01]  /*0030*/  LDCU.64 UR6, c[0x0][0x358] ;  /* 0x00006b00ff0677ac */ /* 0x000e620008000a00 */
[----:B0-----:R-:W-:-:S09]  /*0040*/  UISETP.GE.AND UP0, UPT, UR4, 0x1, UPT ;  /* 0x000000010400788c */ /* 0x001fd2000bf06270 */
[----:B-1----:R-:W-:Y:S05]  /*0050*/  BRA.U !UP0, `(.L_x_0) ;  /* 0x0000001d08487547 */ /* 0x002fea000b800000 */
[----:B------:R-:W0:Y:S02]  /*0060*/  LDC R2, c[0x0][0x3a8] ;  /* 0x0000ea00ff027b82 */ /* 0x000e240000000800 */
[----:B0-----:R-:W-:-:S05]  /*0070*/  VIADD R0, R2, 0x1800000 ;  /* 0x0180000002007836 */ /* 0x001fca0000000000 */
[----:B------:R-:W-:-:S04]  /*0080*/  LOP3.LUT R0, R0, 0x7f800000, RZ, 0xc0, !PT ;  /* 0x7f80000000007812 */ /* 0x000fc800078ec0ff */
[----:B------:R-:W-:-:S13]  /*0090*/  ISETP.GT.U32.AND P0, PT, R0, 0x1ffffff, PT ;  /* 0x01ffffff0000780c */ /* 0x000fda0003f04070 */
[----:B------:R-:W-:Y:S05]  /*00a0*/  @P0 BRA `(.L_x_1) ;  /* 0x0000000000180947 */ /* 0x000fea0003800000 */
[----:B------:R-:W0:Y:S01]  /*00b0*/  LDCU UR4, c[0x0][0x3a8] ;  /* 0x00007500ff0477ac */ /* 0x000e220008000800 */
[----:B------:R-:W-:Y:S01]  /*00c0*/  MOV R8, 0xf0 ;  /* 0x000000f000087802 */ /* 0x000fe20000000f00 */
[----:B0-----:R-:W-:-:S07]  /*00d0*/  IMAD.U32 R0, RZ, RZ, UR4 ;  /* 0x00000004ff007e24 */ /* 0x001fce000f8e00ff */
[----:B------:R-:W-:Y:S05]  /*00e0*/  CALL.REL.NOINC `($__internal_2_$__cuda_sm20_rcp_rn_f32_slowpath) ;  /* 0x00000024005c7944 */ /* 0x000fea0003c00000 */
[----:B------:R-:W-:Y:S01]  /*00f0*/  IMAD.MOV.U32 R3, RZ, RZ, R2 ;  /* 0x000000ffff037224 */ /* 0x000fe200078e0002 */
[----:B------:R-:W-:Y:S06]  /*0100*/  BRA `(.L_x_2) ;  /* 0x0000000000107947 */ /* 0x000fec0003800000 */
.L_x_1:
[----:B------:R-:W0:Y:S02]  /*0110*/  MUFU.RCP R3, R2 ;  /* 0x0000000200037308 */ /* 0x000e240000001000 */
[----:B0-----:R-:W-:-:S04]  /*0120*/  FFMA R0, R3, R2, -1 ;  /* 0xbf80000003007423 */ /* 0x001fc80000000002 */
[----:B------:R-:W-:-:S04]  /*0130*/  FADD.FTZ R0, -R0, -RZ ;  /* 0x800000ff00007221 */ /* 0x000fc80000010100 */
[----:B------:R-:W-:-:S07]  /*0140*/  FFMA R3, R3, R0, R3 ;  /* 0x0000000003037223 */ /* 0x000fce0000000003 */
.L_x_2:
[----:B------:R-:W0:Y:S02]  /*0150*/  LDC R7, c[0x0][0x3ac] ;  /* 0x0000eb00ff077b82 */ /* 0x000e240000000800 */
[----:B0-----:R-:W-:-:S05]  /*0160*/  VIADD R0, R7, 0x1800000 ;  /* 0x0180000007007836 */ /* 0x001fca0000000000 */
[----:B------:R-:W-:-:S04]  /*0170*/  LOP3.LUT R0, R0, 0x7f800000, RZ, 0xc0, !PT ;  /* 0x7f80000000007812 */ /* 0x000fc800078ec0ff */
[----:B------:R-:W-:-:S13]  /*0180*/  ISETP.GT.U32.AND P0, PT, R0, 0x1ffffff, PT ;  /* 0x01ffffff0000780c */ /* 0x000fda0003f04070 */
[----:B------:R-:W-:Y:S05]  /*0190*/  @P0 BRA `(.L_x_3) ;  /* 0x0000000000140947 */ /* 0x000fea0003800000 */
[----:B------:R-:W0:Y:S01]  /*01a0*/  LDC R0, c[0x0][0x3ac] ;  /* 0x0000eb00ff007b82 */ /* 0x000e220000000800 */
[----:B------:R-:W-:-:S07]  /*01b0*/  MOV R8, 0x1d0 ;  /* 0x000001d000087802 */ /* 0x000fce0000000f00 */
[----:B0-----:R-:W-:Y:S05]  /*01c0*/  CALL.REL.NOINC `($__internal_2_$__cuda_sm20_rcp_rn_f32_slowpath) ;  /* 0x0000002400247944 */ /* 0x001fea0003c00000 */
[----:B------:R-:W-:Y:S01]  /*01d0*/  IMAD.MOV.U32 R4, RZ, RZ, R2 ;  /* 0x000000ffff047224 */ /* 0x000fe200078e0002 */
[----:B------:R-:W-:Y:S06]  /*01e0*/  BRA `(.L_x_4) ;  /* 0x0000000000107947 */ /* 0x000fec0003800000 */
.L_x_3:
[----:B------:R-:W0:Y:S02]  /*01f0*/  MUFU.RCP R4, R7 ;  /* 0x0000000700047308 */ /* 0x000e240000001000 */
[----:B0-----:R-:W-:-:S04]  /*0200*/  FFMA R0, R4, R7, -1 ;  /* 0xbf80000004007423 */ /* 0x001fc80000000007 */
[----:B------:R-:W-:-:S04]  /*0210*/  FADD.FTZ R5, -R0, -RZ ;  /* 0x800000ff00057221 */ /* 0x000fc80000010100 */
[----:B------:R-:W-:-:S07]  /*0220*/  FFMA R4, R4, R5, R4 ;  /* 0x0000000504047223 */ /* 0x000fce0000000004 */
.L_x_4:
[----:B------:R-:W0:Y:S01]  /*0230*/  LDC R5, c[0x0][0x3b0] ;  /* 0x0000ec00ff057b82 */ /* 0x000e220000000800 */
[----:B------:R-:W-:Y:S01]  /*0240*/  IMAD.MOV.U32 R2, RZ, RZ, RZ ;  /* 0x000000ffff027224 */ /* 0x000fe200078e00ff */
[----:B------:R-:W1:Y:S01]  /*0250*/  LDCU UR5, c[0x0][0x3b8] ;  /* 0x00007700ff0577ac */ /* 0x000e620008000800 */
[----:B------:R-:W2:Y:S05]  /*0260*/  LDCU.64 UR8, c[0x0][0x388] ;  /* 0x00007100ff0877ac */ /* 0x000eaa0008000a00 */
[----:B------:R-:W3:Y:S01]  /*0270*/  LDC.64 R14, c[0x0][0x3a0] ;  /* 0x0000e800ff0e7b82 */ /* 0x000ee20000000a00 */
[----:B------:R-:W4:Y:S01]  /*0280*/  LDCU.64 UR10, c[0x0][0x390] ;  /* 0x00007200ff0a77ac */ /* 0x000f220008000a00 */
[----:B------:R-:W-:Y:S01]  /*0290*/  UMOV UR4, URZ ;  /* 0x000000ff00047c82 */ /* 0x000fe20008000000 */
[----:B012-4-:R-:W-:-:S07]  /*02a0*/  VIADD R5, R5, 0xfffffffd ;  /* 0xfffffffd05057836 */ /* 0x017fce0000000000 */
.L_x_24:
[----:B------:R-:W0:Y:S01]  /*02b0*/  LDC.64 R12, c[0x0][0x398] ;  /* 0x0000e600ff0c7b82 */ /* 0x000e220000000a00 */
[----:B---3--:R-:W-:-:S05]  /*02c0*/  IMAD.WIDE R10, R2, 0x4, R14 ;  /* 0x00000004020a7825 */ /* 0x008fca00078e020e */
[----:B------:R-:W2:Y:S04]  /*02d0*/  LDG.E R8, desc[UR6][R10.64+0x4] ;  /* 0x000004060a087981 */ /* 0x000ea8000c1e1900 */
[----:B------:R-:W2:Y:S01]  /*02e0*/  LDG.E R9, desc[UR6][R10.64] ;  /* 0x000000060a097981 */ /* 0x000ea2000c1e1900 */
[----:B0-----:R-:W-:-:S05]  /*02f0*/  IMAD.WIDE R12, R2, 0x4, R12 ;  /* 0x00000004020c7825 */ /* 0x001fca00078e020c */
[----:B------:R-:W3:Y:S04]  /*0300*/  LDG.E R6, desc[UR6][R12.64+0x4] ;  /* 0x000004060c067981 */ /* 0x000ee8000c1e1900 */
[----:B------:R-:W3:Y:S01]  /*0310*/  LDG.E R7, desc[UR6][R12.64] ;  /* 0x000000060c077981 */ /* 0x000ee2000c1e1900 */
[----:B--2---:R-:W-:Y:S01]  /*0320*/  FADD R0, R8, -R9 ;  /* 0x8000000908007221 */ /* 0x004fe20000000000 */
[----:B---3--:R-:W-:-:S04]  /*0330*/  FADD R19, R6, -R7 ;  /* 0x8000000706137221 */ /* 0x008fc80000000000 */
[----:B------:R-:W0:Y:S08]  /*0340*/  MUFU.RCP R16, R19 ;  /* 0x0000001300107308 */ /* 0x000e300000001000 */
[----:B------:R-:W1:Y:S01]  /*0350*/  FCHK P0, R0, R19 ;  /* 0x0000001300007302 */ /* 0x000e620000000000 */
[----:B0-----:R-:W-:-:S04]  /*0360*/  FFMA R17, -R19, R16, 1 ;  /* 0x3f80000013117423 */ /* 0x001fc80000000110 */
[----:B------:R-:W-:-:S04]  /*0370*/  FFMA R17, R16, R17, R16 ;  /* 0x0000001110117223 */ /* 0x000fc80000000010 */
[----:B------:R-:W-:-:S04]  /*0380*/  FFMA R36, R0, R17, RZ ;  /* 0x0000001100247223 */ /* 0x000fc800000000ff */
[----:B------:R-:W-:-:S04]  /*0390*/  FFMA R16, -R19, R36, R0 ;  /* 0x0000002413107223 */ /* 0x000fc80000000100 */
[----:B------:R-:W-:Y:S01]  /*03a0*/  FFMA R36, R17, R16, R36 ;  /* 0x0000001011247223 */ /* 0x000fe20000000024 */
[----:B-1----:R-:W-:Y:S06]  /*03b0*/  @!P0 BRA `(.L_x_5) ;  /* 0x0000000000108947 */ /* 0x002fec0003800000 */
[----:B------:R-:W-:Y:S01]  /*03c0*/  IMAD.MOV.U32 R17, RZ, RZ, R19 ;  /* 0x000000ffff117224 */ /* 0x000fe200078e0013 */
[----:B------:R-:W-:-:S07]  /*03d0*/  MOV R16, 0x3f0 ;  /* 0x000003f000107802 */ /* 0x000fce0000000f00 */
[----:B------:R-:W-:Y:S05]  /*03e0*/  CALL.REL.NOINC `($__internal_3_$__cuda_sm3x_div_rn_noftz_f32_slowpath) ;  /* 0x00000024006c7944 */ /* 0x000fea0003c00000 */
[----:B------:R-:W-:-:S07]  /*03f0*/  IMAD.MOV.U32 R36, RZ, RZ, R19 ;  /* 0x000000ffff247224 */ /* 0x000fce00078e0013 */
.L_x_5:
[----:B------:R-:W-:Y:S01]  /*0400*/  FADD R37, R7, -UR8 ;  /* 0x8000000807257e21 */ /* 0x000fe20008000000 */
[----:B------:R-:W-:-:S03]  /*0410*/  FADD R38, R9, -UR9 ;  /* 0x8000000909267e21 */ /* 0x000fc60008000000 */
[----:B------:R-:W0:Y:S01]  /*0420*/  F2F.F64.F32 R44, R37 ;  /* 0x00000025002c7310 */ /* 0x000e220000201800 */
[----:B------:R-:W-:-:S04]  /*0430*/  FFMA R0, R38, R36, R37 ;  /* 0x0000002426007223 */ /* 0x000fc80000000025 */
[----:B------:R-:W-:Y:S01]  /*0440*/  FMUL R39, R0, R3 ;  /* 0x0000000300277220 */ /* 0x000fe20000400000 */
[----:B------:R-:W-:Y:S01]  /*0450*/  MOV R0, 0x480 ;  /* 0x0000048000007802 */ /* 0x000fe20000000f00 */
[----:B0-----:R-:W-:-:S11]  /*0460*/  DADD R40, -RZ, |R44| ;  /* 0x00000000ff287229 */ /* 0x001fd6000000052c */
[----:B------:R-:W-:Y:S05]  /*0470*/  CALL.REL.NOINC `($_parrilla_generalized$__internal_accurate_pow) ;  /* 0x0000002800d07944 */ /* 0x000fea0003c00000 */
[----:B------:R-:W-:Y:S01]  /*0480*/  DADD R18, R44, 2 ;  /* 0x400000002c127429 */ /* 0x000fe20000000000 */
[----:B------:R-:W0:Y:S01]  /*0490*/  F2F.F64.F32 R42, R38 ;  /* 0x00000026002a7310 */ /* 0x000e220000201800 */
[C---:B------:R-:W-:Y:S02]  /*04a0*/  FSETP.NEU.AND P1, PT, R37.reuse, RZ, PT ;  /* 0x000000ff2500720b */ /* 0x040fe40003f2d000 */
[----:B------:R-:W-:-:S06]  /*04b0*/  FSETP.NEU.AND P0, PT, R37, 1, PT ;  /* 0x3f8000002500780b */ /* 0x000fcc0003f0d000 */
[----:B------:R-:W-:Y:S02]  /*04c0*/  LOP3.LUT R18, R19, 0x7ff00000, RZ, 0xc0, !PT ;  /* 0x7ff0000013127812 */ /* 0x000fe400078ec0ff */
[----:B------:R-:W-:Y:S02]  /*04d0*/  FSEL R19, R16, RZ, P1 ;  /* 0x000000ff10137208 */ /* 0x000fe40000800000 */
[----:B------:R-:W-:Y:S01]  /*04e0*/  ISETP.NE.AND P2, PT, R18, 0x7ff00000, PT ;  /* 0x7ff000001200780c */ /* 0x000fe20003f45270 */
[----:B0-----:R-:W-:Y:S01]  /*04f0*/  DADD R40, -RZ, |R42| ;  /* 0x00000000ff287229 */ /* 0x001fe2000000052a */
[----:B------:R-:W-:-:S11]  /*0500*/  FSEL R18, R17, RZ, P1 ;  /* 0x000000ff11127208 */ /* 0x000fd60000800000 */
[----:B------:R-:W-:Y:S05]  /*0510*/  @P2 BRA `(.L_x_6) ;  /* 0x0000000000182947 */ /* 0x000fea0003800000 */
[----:B------:R-:W-:-:S13]  /*0520*/  FSETP.NAN.AND P1, PT, R37, R37, PT ;  /* 0x000000252500720b */ /* 0x000fda0003f28000 */
[----:B------:R-:W-:Y:S01]  /*0530*/  @P1 DADD R18, R44, 2 ;  /* 0x400000002c121429 */ /* 0x000fe20000000000 */
[----:B------:R-:W-:Y:S10]  /*0540*/  @P1 BRA `(.L_x_6) ;  /* 0x00000000000c1947 */ /* 0x000ff40003800000 */
[----:B------:R-:W-:-:S14]  /*0550*/  DSETP.NEU.AND P1, PT, |R44|, +INF , PT ;  /* 0x7ff000002c00742a */ /* 0x000fdc0003f2d200 */
[----:B------:R-:W-:Y:S02]  /*0560*/  @!P1 IMAD.MOV.U32 R18, RZ, RZ, 0x0 ;  /* 0x00000000ff129424 */ /* 0x000fe400078e00ff */
[----:B------:R-:W-:-:S07]  /*0570*/  @!P1 IMAD.MOV.U32 R19, RZ, RZ, 0x7ff00000 ;  /* 0x7ff00000ff139424 */ /* 0x000fce00078e00ff */
.L_x_6:
[----:B------:R-:W-:Y:S02]  /*0580*/  FSEL R44, R18, RZ, P0 ;  /* 0x000000ff122c7208 */ /* 0x000fe40000000000 */
[----:B------:R-:W-:Y:S02]  /*0590*/  FSEL R45, R19, 1.875, P0 ;  /* 0x3ff00000132d7808 */ /* 0x000fe40000000000 */
[----:B------:R-:W-:-:S07]  /*05a0*/  MOV R0, 0x5c0 ;  /* 0x000005c000007802 */ /* 0x000fce0000000f00 */
[----:B------:R-:W-:Y:S05]  /*05b0*/  CALL.REL.NOINC `($_parrilla_generalized$__internal_accurate_pow) ;  /* 0x0000002800807944 */ /* 0x000fea0003c00000 */
[----:B------:R-:W-:Y:S01]  /*05c0*/  DADD R18, R42, 2 ;  /* 0x400000002a127429 */ /* 0x000fe20000000000 */
[C---:B------:R-:W-:Y:S02]  /*05d0*/  FSETP.NEU.AND P1, PT, R38.reuse, RZ, PT ;  /* 0x000000ff2600720b */ /* 0x040fe40003f2d000 */
[----:B------:R-:W-:-:S07]  /*05e0*/  FSETP.NEU.AND P0, PT, R38, 1, PT ;  /* 0x3f8000002600780b */ /* 0x000fce0003f0d000 */
[----:B------:R-:W-:Y:S02]  /*05f0*/  LOP3.LUT R18, R19, 0x7ff00000, RZ, 0xc0, !PT ;  /* 0x7ff0000013127812 */ /* 0x000fe400078ec0ff */
[----:B------:R-:W-:Y:S02]  /*0600*/  FSEL R19, R16, RZ, P1 ;  /* 0x000000ff10137208 */ /* 0x000fe40000800000 */
[----:B------:R-:W-:Y:S02]  /*0610*/  ISETP.NE.AND P2, PT, R18, 0x7ff00000, PT ;  /* 0x7ff000001200780c */ /* 0x000fe40003f45270 */
        /* <DEDUP_REMOVED lines=8> */
.L_x_7:
[----:B------:R-:W-:Y:S01]  /*06a0*/  FSEL R28, R18, RZ, P0 ;  /* 0x000000ff121c7208 */ /* 0x000fe20000000000 */
[----:B------:R-:W-:Y:S01]  /*06b0*/  IMAD.MOV.U32 R20, RZ, RZ, 0x0 ;  /* 0x00000000ff147424 */ /* 0x000fe200078e00ff */
[----:B------:R-:W-:Y:S01]  /*06c0*/  FSEL R29, R19, 1.875, P0 ;  /* 0x3ff00000131d7808 */ /* 0x000fe20000000000 */
[----:B------:R-:W-:-:S05]  /*06d0*/  IMAD.MOV.U32 R21, RZ, RZ, 0x3fd80000 ;  /* 0x3fd80000ff157424 */ /* 0x000fca00078e00ff */
[----:B------:R-:W-:-:S06]  /*06e0*/  DADD R28, R44, R28 ;  /* 0x000000002c1c7229 */ /* 0x000fcc000000001c */
[----:B------:R-:W0:Y:S04]  /*06f0*/  MUFU.RSQ64H R17, R29 ;  /* 0x0000001d00117308 */ /* 0x000e280000001c00 */
[----:B------:R-:W-:-:S05]  /*0700*/  VIADD R16, R29, 0xfcb00000 ;  /* 0xfcb000001d107836 */ /* 0x000fca0000000000 */
[----:B------:R-:W-:Y:S01]  /*0710*/  ISETP.GE.U32.AND P0, PT, R16, 0x7ca00000, PT ;  /* 0x7ca000001000780c */ /* 0x000fe20003f06070 */
[----:B0-----:R-:W-:-:S08]  /*0720*/  DMUL R18, R16, R16 ;  /* 0x0000001010127228 */ /* 0x001fd00000000000 */
[----:B------:R-:W-:-:S08]  /*0730*/  DFMA R18, R28, -R18, 1 ;  /* 0x3ff000001c12742b */ /* 0x000fd00000000812 */
[----:B------:R-:W-:Y:S02]  /*0740*/  DFMA R20, R18, R20, 0.5 ;  /* 0x3fe000001214742b */ /* 0x000fe40000000014 */
[----:B------:R-:W-:-:S08]  /*0750*/  DMUL R18, R16, R18 ;  /* 0x0000001210127228 */ /* 0x000fd00000000000 */
[----:B------:R-:W-:-:S08]  /*0760*/  DFMA R26, R20, R18, R16 ;  /* 0x00000012141a722b */ /* 0x000fd00000000010 */
[----:B------:R-:W-:Y:S02]  /*0770*/  DMUL R20, R28, R26 ;  /* 0x0000001a1c147228 */ /* 0x000fe40000000000 */
[----:B------:R-:W-:Y:S02]  /*0780*/  VIADD R19, R27, 0xfff00000 ;  /* 0xfff000001b137836 */ /* 0x000fe40000000000 */
[----:B------:R-:W-:-:S04]  /*0790*/  IMAD.MOV.U32 R18, RZ, RZ, R26 ;  /* 0x000000ffff127224 */ /* 0x000fc800078e001a */
[----:B------:R-:W-:-:S08]  /*07a0*/  DFMA R22, R20, -R20, R28 ;  /* 0x800000141416722b */ /* 0x000fd0000000001c */
[----:B------:R-:W-:Y:S01]  /*07b0*/  DFMA R24, R22, R18, R20 ;  /* 0x000000121618722b */ /* 0x000fe20000000014 */
[----:B------:R-:W-:Y:S10]  /*07c0*/  @!P0 BRA `(.L_x_8) ;  /* 0x0000000000288947 */ /* 0x000ff40003800000 */
[----:B------:R-:W-:Y:S01]  /*07d0*/  MOV R24, R26 ;  /* 0x0000001a00187202 */ /* 0x000fe20000000f00 */
[----:B------:R-:W-:Y:S01]  /*07e0*/  IMAD.MOV.U32 R26, RZ, RZ, R22 ;  /* 0x000000ffff1a7224 */ /* 0x000fe200078e0016 */
[----:B------:R-:W-:Y:S01]  /*07f0*/  MOV R0, 0x850 ;  /* 0x0000085000007802 */ /* 0x000fe20000000f00 */
[----:B------:R-:W-:Y:S02]  /*0800*/  IMAD.MOV.U32 R27, RZ, RZ, R23 ;  /* 0x000000ffff1b7224 */ /* 0x000fe400078e0017 */
[----:B------:R-:W-:Y:S02]  /*0810*/  IMAD.MOV.U32 R18, RZ, RZ, R20 ;  /* 0x000000ffff127224 */ /* 0x000fe400078e0014 */
[----:B------:R-:W-:Y:S02]  /*0820*/  IMAD.MOV.U32 R25, RZ, RZ, R21 ;  /* 0x000000ffff197224 */ /* 0x000fe400078e0015 */
[----:B------:R-:W-:-:S07]  /*0830*/  IMAD.MOV.U32 R17, RZ, RZ, R19 ;  /* 0x000000ffff117224 */ /* 0x000fce00078e0013 */
[----:B------:R-:W-:Y:S05]  /*0840*/  CALL.REL.NOINC `($__internal_1_$__cuda_sm20_dsqrt_rn_f64_mediumpath_v1) ;  /* 0x0000001800cc7944 */ /* 0x000fea0003c00000 */
[----:B------:R-:W-:Y:S02]  /*0850*/  IMAD.MOV.U32 R24, RZ, RZ, R18 ;  /* 0x000000ffff187224 */ /* 0x000fe400078e0012 */
[----:B------:R-:W-:-:S07]  /*0860*/  IMAD.MOV.U32 R25, RZ, RZ, R19 ;  /* 0x000000ffff197224 */ /* 0x000fce00078e0013 */
.L_x_8:
[----:B------:R-:W0:Y:S01]  /*0870*/  MUFU.RCP64H R17, R25 ;  /* 0x0000001900117308 */ /* 0x000e220000001800 */
[----:B------:R-:W-:-:S07]  /*0880*/  IMAD.MOV.U32 R16, RZ, RZ, 0x1 ;  /* 0x00000001ff107424 */ /* 0x000fce00078e00ff */
[----:B------:R-:W1:Y:S01]  /*0890*/  F2F.F64.F32 R26, R39 ;  /* 0x00000027001a7310 */ /* 0x000e620000201800 */
[----:B0-----:R-:W-:Y:S01]  /*08a0*/  DFMA R18, R16, -R24, 1 ;  /* 0x3ff000001012742b */ /* 0x001fe20000000818 */
[----:B-1----:R-:W-:-:S07]  /*08b0*/  FSETP.GEU.AND P1, PT, |R27|, 6.5827683646048100446e-37, PT ;  /* 0x036000001b00780b */ /* 0x002fce0003f2e200 */
[----:B------:R-:W-:-:S08]  /*08c0*/  DFMA R18, R18, R18, R18 ;  /* 0x000000121212722b */ /* 0x000fd00000000012 */
[----:B------:R-:W-:-:S08]  /*08d0*/  DFMA R18, R16, R18, R16 ;  /* 0x000000121012722b */ /* 0x000fd00000000010 */
[----:B------:R-:W-:-:S08]  /*08e0*/  DFMA R16, R18, -R24, 1 ;  /* 0x3ff000001210742b */ /* 0x000fd00000000818 */
[----:B------:R-:W-:-:S08]  /*08f0*/  DFMA R16, R18, R16, R18 ;  /* 0x000000101210722b */ /* 0x000fd00000000012 */
[----:B------:R-:W-:-:S08]  /*0900*/  DMUL R18, R26, R16 ;  /* 0x000000101a127228 */ /* 0x000fd00000000000 */
[----:B------:R-:W-:-:S08]  /*0910*/  DFMA R20, R18, -R24, R26 ;  /* 0x800000181214722b */ /* 0x000fd0000000001a */
[----:B------:R-:W-:-:S10]  /*0920*/  DFMA R16, R16, R20, R18 ;  /* 0x000000141010722b */ /* 0x000fd40000000012 */
[----:B------:R-:W-:-:S05]  /*0930*/  FFMA R0, RZ, R25, R17 ;  /* 0x00000019ff007223 */ /* 0x000fca0000000011 */
[----:B------:R-:W-:-:S13]  /*0940*/  FSETP.GT.AND P0, PT, |R0|, 1.469367938527859385e-39, PT ;  /* 0x001000000000780b */ /* 0x000fda0003f04200 */
[----:B------:R-:W-:Y:S05]  /*0950*/  @P0 BRA P1, `(.L_x_9) ;  /* 0x0000000000180947 */ /* 0x000fea0000800000 */
[----:B------:R-:W-:Y:S01]  /*0960*/  IMAD.MOV.U32 R16, RZ, RZ, R24 ;  /* 0x000000ffff107224 */ /* 0x000fe200078e0018 */
[----:B------:R-:W-:Y:S01]  /*0970*/  MOV R0, 0x9a0 ;  /* 0x000009a000007802 */ /* 0x000fe20000000f00 */
[----:B------:R-:W-:-:S07]  /*0980*/  IMAD.MOV.U32 R17, RZ, RZ, R25 ;  /* 0x000000ffff117224 */ /* 0x000fce00078e0019 */
[----:B------:R-:W-:Y:S05]  /*0990*/  CALL.REL.NOINC `($__internal_0_$__cuda_sm20_div_rn_f64_full) ;  /* 0x0000001400047944 */ /* 0x000fea0003c00000 */
[----:B------:R-:W-:Y:S02]  /*09a0*/  IMAD.MOV.U32 R16, RZ, RZ, R22 ;  /* 0x000000ffff107224 */ /* 0x000fe400078e0016 */
[----:B------:R-:W-:-:S07]  /*09b0*/  IMAD.MOV.U32 R17, RZ, RZ, R23 ;  /* 0x000000ffff117224 */ /* 0x000fce00078e0017 */
.L_x_9:
[----:B------:R-:W-:Y:S01]  /*09c0*/  FADD R37, R7, -UR10 ;  /* 0x8000000a07257e21 */ /* 0x000fe20008000000 */
[----:B------:R-:W-:Y:S01]  /*09d0*/  FADD R38, R9, -UR11 ;  /* 0x8000000b09267e21 */ /* 0x000fe20008000000 */
[----:B------:R-:W-:Y:S01]  /*09e0*/  F2F.F32.F64 R7, R16 ;  /* 0x0000001000077310 */ /* 0x000fe20000301000 */
[----:B------:R-:W-:Y:S02]  /*09f0*/  MOV R0, 0xa50 ;  /* 0x00000a5000007802 */ /* 0x000fe40000000f00 */
[----:B------:R-:W-:-:S04]  /*0a00*/  FFMA R9, R38, R36, R37 ;  /* 0x0000002426097223 */ /* 0x000fc80000000025 */
[----:B------:R-:W-:Y:S01]  /*0a10*/  FMUL R9, R9, R4 ;  /* 0x0000000409097220 */ /* 0x000fe20000400000 */
[----:B------:R-:W0:Y:S02]  /*0a20*/  F2F.F64.F32 R42, R37 ;  /* 0x00000025002a7310 */ /* 0x000e240000201800 */
        /* <DEDUP_REMOVED lines=18> */
.L_x_10:
        /* <DEDUP_REMOVED lines=18> */
.L_x_11:
[----:B------:R-:W-:Y:S01]  /*0c70*/  FSEL R28, R18, RZ, P0 ;  /* 0x000000ff121c7208 */ /* 0x000fe20000000000 */
[----:B------:R-:W-:Y:S01]  /*0c80*/  IMAD.MOV.U32 R21, RZ, RZ, 0x3fd80000 ;  /* 0x3fd80000ff157424 */ /* 0x000fe200078e00ff */
[----:B------:R-:W-:Y:S02]  /*0c90*/  FSEL R29, R19, 1.875, P0 ;  /* 0x3ff00000131d7808 */ /* 0x000fe40000000000 */
[----:B------:R-:W-:-:S04]  /*0ca0*/  MOV R20, 0x0 ;  /* 0x0000000000147802 */ /* 0x000fc80000000f00 */
        /* <DEDUP_REMOVED lines=15> */
[----:B------:R-:W-:Y:S01]  /*0da0*/  IMAD.MOV.U32 R18, RZ, RZ, R22 ;  /* 0x000000ffff127224 */ /* 0x000fe200078e0016 */
[----:B------:R-:W-:Y:S01]  /*0db0*/  MOV R0, 0xdf0 ;  /* 0x00000df000007802 */ /* 0x000fe20000000f00 */
[----:B------:R-:W-:Y:S02]  /*0dc0*/  IMAD.MOV.U32 R25, RZ, RZ, R23 ;  /* 0x000000ffff197224 */ /* 0x000fe400078e0017 */
[----:B------:R-:W-:-:S07]  /*0dd0*/  IMAD.MOV.U32 R17, RZ, RZ, R19 ;  /* 0x000000ffff117224 */ /* 0x000fce00078e0013 */
[----:B------:R-:W-:Y:S05]  /*0de0*/  CALL.REL.NOINC `($__internal_1_$__cuda_sm20_dsqrt_rn_f64_mediumpath_v1) ;  /* 0x0000001400647944 */ /* 0x000fea0003c00000 */
[----:B------:R-:W-:Y:S02]  /*0df0*/  IMAD.MOV.U32 R20, RZ, RZ, R18 ;  /* 0x000000ffff147224 */ /* 0x000fe400078e0012 */
[----:B------:R-:W-:-:S07]  /*0e00*/  IMAD.MOV.U32 R21, RZ, RZ, R19 ;  /* 0x000000ffff157224 */ /* 0x000fce00078e0013 */
.L_x_12:
        /* <DEDUP_REMOVED lines=21> */
.L_x_13:
[----:B------:R-:W2:Y:S04]  /*0f60*/  LDG.E R13, desc[UR6][R12.64+0x8] ;  /* 0x000008060c0d7981 */ /* 0x000ea8000c1e1900 */
[----:B------:R-:W3:Y:S01]  /*0f70*/  LDG.E R11, desc[UR6][R10.64+0x8] ;  /* 0x000008060a0b7981 */ /* 0x000ee2000c1e1900 */
[----:B------:R-:W0:Y:S02]  /*0f80*/  F2F.F32.F64 R16, R16 ;  /* 0x0000001000107310 */ /* 0x000e240000301000 */
[----:B0-----:R-:W-:Y:S01]  /*0f90*/  FADD R7, R7, R16 ;  /* 0x0000001007077221 */ /* 0x001fe20000000000 */
[----:B--2---:R-:W-:-:S05]  /*0fa0*/  FADD R21, -R6, R13 ;  /* 0x0000000d06157221 */ /* 0x004fca0000000100 */
[----:B------:R-:W0:Y:S01]  /*0fb0*/  MUFU.RCP R9, R21 ;  /* 0x0000001500097308 */ /* 0x000e220000001000 */
[----:B---3--:R-:W-:-:S07]  /*0fc0*/  FADD R0, -R8, R11 ;  /* 0x0000000b08007221 */ /* 0x008fce0000000100 */
        /* <DEDUP_REMOVED lines=11> */
.L_x_14:
[----:B------:R-:W-:Y:S01]  /*1080*/  FADD R10, R6, -UR8 ;  /* 0x80000008060a7e21 */ /* 0x000fe20008000000 */
[----:B------:R-:W-:Y:S01]  /*1090*/  FADD R11, R8, -UR9 ;  /* 0x80000009080b7e21 */ /* 0x000fe20008000000 */
[----:B------:R-:W-:Y:S02]  /*10a0*/  MOV R0, 0x1100 ;  /* 0x0000110000007802 */ /* 0x000fe40000000f00 */
[----:B------:R-:W0:Y:S01]  /*10b0*/  F2F.F64.F32 R38, R10 ;  /* 0x0000000a00267310 */ /* 0x000e220000201800 */
[----:B------:R-:W-:-:S04]  /*10c0*/  FFMA R12, R11, R9, R10 ;  /* 0x000000090b0c7223 */ /* 0x000fc8000000000a */
[----:B------:R-:W-:Y:S01]  /*10d0*/  FMUL R12, R12, R3 ;  /* 0x000000030c0c7220 */ /* 0x000fe20000400000 */
        /* <DEDUP_REMOVED lines=18> */
.L_x_15:
        /* <DEDUP_REMOVED lines=16> */
[----:B------:R-:W-:Y:S01]  /*1300*/  @!P1 MOV R18, 0x0 ;  /* 0x0000000000129802 */ /* 0x000fe20000000f00 */
[----:B------:R-:W-:-:S07]  /*1310*/  @!P1 IMAD.MOV.U32 R19, RZ, RZ, 0x7ff00000 ;  /* 0x7ff00000ff139424 */ /* 0x000fce00078e00ff */
.L_x_16:
        /* <DEDUP_REMOVED lines=24> */
.L_x_17:
        /* <DEDUP_REMOVED lines=21> */
.L_x_18:
        /* <DEDUP_REMOVED lines=25> */
.L_x_19:
        /* <DEDUP_REMOVED lines=16> */
[----:B------:R-:W-:Y:S01]  /*1880*/  @!P1 IMAD.MOV.U32 R18, RZ, RZ, 0x0 ;  /* 0x00000000ff129424 */ /* 0x000fe200078e00ff */
[----:B------:R-:W-:-:S07]  /*1890*/  @!P1 MOV R19, 0x7ff00000 ;  /* 0x7ff0000000139802 */ /* 0x000fce0000000f00 */
.L_x_20:
        /* <DEDUP_REMOVED lines=21> */
[----:B------:R-:W-:-:S07]  /*19f0*/  IMAD.MOV.U32 R16, RZ, RZ, R10 ;  /* 0x000000ffff107224 */ /* 0x000fce00078e000a */
[----:B------:R-:W-:Y:S05]  /*1a00*/  CALL.REL.NOINC `($__internal_1_$__cuda_sm20_dsqrt_rn_f64_mediumpath_v1) ;  /* 0x00000008005c7944 */ /* 0x000fea0003c00000 */
[----:B------:R-:W-:Y:S02]  /*1a10*/  IMAD.MOV.U32 R12, RZ, RZ, R18 ;  /* 0x000000ffff0c7224 */ /* 0x000fe400078e0012 */
[----:B------:R-:W-:-:S07]  /*1a20*/  IMAD.MOV.U32 R13, RZ, RZ, R19 ;  /* 0x000000ffff0d7224 */ /* 0x000fce00078e0013 */
.L_x_21:
        /* <DEDUP_REMOVED lines=21> */
.L_x_22:
[----:B------:R-:W0:Y:S02]  /*1b80*/  F2F.F32.F64 R11, R10 ;  /* 0x0000000a000b7310 */ /* 0x000e240000301000 */
[----:B0-----:R-:W-:-:S04]  /*1b90*/  FADD R6, R6, R11 ;  /* 0x0000000b06067221 */ /* 0x001fc80000000000 */
[----:B------:R-:W-:-:S04]  /*1ba0*/  FADD R17, -R7, R6 ;  /* 0x0000000607117221 */ /* 0x000fc80000000100 */
        /* <DEDUP_REMOVED lines=12> */
.L_x_23:
[----:B------:R-:W-:Y:S01]  /*1c70*/  MOV R7, 0x3f000000 ;  /* 0x3f00000000077802 */ /* 0x000fe20000000f00 */
[----:B------:R-:W0:Y:S01]  /*1c80*/  LDC.64 R10, c[0x0][0x3b0] ;  /* 0x0000ec00ff0a7b82 */ /* 0x000e220000000a00 */
[----:B------:R-:W-:Y:S02]  /*1c90*/  UIADD3 UR4, UPT, UPT, UR4, 0x1, URZ ;  /* 0x0000000104047890 */ /* 0x000fe4000fffe0ff */
[----:B------:R-:W-:-:S05]  /*1ca0*/  LOP3.LUT R7, R7, 0x80000000, R0, 0xb8, !PT ;  /* 0x8000000007077812 */ /* 0x000fca00078eb800 */
[----:B------:R-:W-:-:S06]  /*1cb0*/  FADD.RZ R7, R7, R0 ;  /* 0x0000000007077221 */ /* 0x000fcc000000c000 */
[----:B------:R-:W1:Y:S02]  /*1cc0*/  F2I.TRUNC.NTZ R7, R7 ;  /* 0x0000000700077305 */ /* 0x000e64000020f100 */
[----:B-1----:R-:W-:-:S05]  /*1cd0*/  IMAD.IADD R0, R2, 0x1, -R7 ;  /* 0x0000000102007824 */ /* 0x002fca00078e0a07 */
[C---:B0-----:R-:W-:Y:S02]  /*1ce0*/  ISETP.GE.AND P1, PT, R0.reuse, R10, PT ;  /* 0x0000000a0000720c */ /* 0x041fe40003f26270 */
[C---:B------:R-:W-:Y:S02]  /*1cf0*/  ISETP.GE.AND P0, PT, R0.reuse, RZ, PT ;  /* 0x000000ff0000720c */ /* 0x040fe40003f06270 */
[----:B------:R-:W-:-:S04]  /*1d00*/  SEL R0, R0, R5, !P1 ;  /* 0x0000000500007207 */ /* 0x000fc80004800000 */
[----:B------:R-:W-:Y:S02]  /*1d10*/  SEL R9, R0, RZ, P0 ;  /* 0x000000ff00097207 */ /* 0x000fe40000000000 */
[----:B------:R-:W-:-:S03]  /*1d20*/  ISETP.LE.AND P0, PT, R11, UR4, PT ;  /* 0x000000040b007c0c */ /* 0x000fc6000bf03270 */
[----:B------:R-:W-:Y:S02]  /*1d30*/  IMAD.IADD R0, R9, 0x1, -R2 ;  /* 0x0000000109007824 */ /* 0x000fe400078e0a02 */
[----:B------:R-:W-:-:S03]  /*1d40*/  IMAD.MOV.U32 R2, RZ, RZ, R9 ;  /* 0x000000ffff027224 */ /* 0x000fc600078e0009 */
[----:B------:R-:W-:-:S04]  /*1d50*/  IABS R0, R0 ;  /* 0x0000000000007213 */ /* 0x000fc80000000000 */
[----:B------:R-:W-:-:S13]  /*1d60*/  ISETP.GT.AND P1, PT, R0, UR5, PT ;  /* 0x0000000500007c0c */ /* 0x000fda000bf24270 */
[----:B------:R-:W-:Y:S05]  /*1d70*/  @!P0 BRA P1, `(.L_x_24) ;  /* 0xffffffe4004c8947 */ /* 0x000fea000083ffff */
.L_x_0:
[----:B------:R-:W0:Y:S02]  /*1d80*/  LDC.64 R4, c[0x0][0x380] ;  /* 0x0000e000ff047b82 */ /* 0x000e240000000a00 */
[----:B0-----:R-:W-:Y:S01]  /*1d90*/  STG.E desc[UR6][R4.64], R2 ;  /* 0x0000000204007986 */ /* 0x001fe2000c101906 */
[----:B------:R-:W-:Y:S05]  /*1da0*/  EXIT ;  /* 0x000000000000794d */ /* 0x000fea0003800000 */
        .weak           $__internal_0_$__cuda_sm20_div_rn_f64_full
        .type           $__internal_0_$__cuda_sm20_div_rn_f64_full,@function
        .size           $__internal_0_$__cuda_sm20_div_rn_f64_full,($__internal_1_$__cuda_sm20_dsqrt_rn_f64_mediumpath_v1 - $__internal_0_$__cuda_sm20_div_rn_f64_full)
$__internal_0_$__cuda_sm20_div_rn_f64_full:
[C---:B------:R-:W-:Y:S01]  /*1db0*/  FSETP.GEU.AND P0, PT, |R17|.reuse, 1.469367938527859385e-39, PT ;  /* 0x001000001100780b */ /* 0x040fe20003f0e200 */
[----:B------:R-:W-:Y:S01]  /*1dc0*/  IMAD.MOV.U32 R22, RZ, RZ, 0x1 ;  /* 0x00000001ff167424 */ /* 0x000fe200078e00ff */
[----:B------:R-:W-:Y:S01]  /*1dd0*/  LOP3.LUT R28, R17, 0x800fffff, RZ, 0xc0, !PT ;  /* 0x800fffff111c7812 */ /* 0x000fe200078ec0ff */
[----:B------:R-:W-:-:S03]  /*1de0*/  IMAD.MOV.U32 R30, RZ, RZ, 0x1ca00000 ;  /* 0x1ca00000ff1e7424 */ /* 0x000fc600078e00ff */
[----:B------:R-:W-:Y:S01]  /*1df0*/  LOP3.LUT R29, R28, 0x3ff00000, RZ, 0xfc, !PT ;  /* 0x3ff000001c1d7812 */ /* 0x000fe200078efcff */
[----:B------:R-:W-:-:S06]  /*1e00*/  IMAD.MOV.U32 R28, RZ, RZ, R16 ;  /* 0x000000ffff1c7224 */ /* 0x000fcc00078e0010 */
[----:B------:R-:W-:-:S06]  /*1e10*/  @!P0 DMUL R28, R16, 8.98846567431157953865e+307 ;  /* 0x7fe00000101c8828 */ /* 0x000fcc0000000000 */
[----:B------:R-:W0:Y:S02]  /*1e20*/  MUFU.RCP64H R23, R29 ;  /* 0x0000001d00177308 */ /* 0x000e240000001800 */
[----:B0-----:R-:W-:-:S08]  /*1e30*/  DFMA R18, R22, -R28, 1 ;  /* 0x3ff000001612742b */ /* 0x001fd0000000081c */
[----:B------:R-:W-:-:S08]  /*1e40*/  DFMA R18, R18, R18, R18 ;  /* 0x000000121212722b */ /* 0x000fd00000000012 */
[----:B------:R-:W-:Y:S01]  /*1e50*/  DFMA R22, R22, R18, R22 ;  /* 0x000000121616722b */ /* 0x000fe20000000016 */
[----:B------:R-:W-:Y:S02]  /*1e60*/  IMAD.MOV.U32 R19, RZ, RZ, R27 ;  /* 0x000000ffff137224 */ /* 0x000fe400078e001b */
[----:B------:R-:W-:Y:S01]  /*1e70*/  IMAD.MOV.U32 R18, RZ, RZ, R26 ;  /* 0x000000ffff127224 */ /* 0x000fe200078e001a */
[----:B------:R-:W-:Y:S02]  /*1e80*/  LOP3.LUT R26, R17, 0x7ff00000, RZ, 0xc0, !PT ;  /* 0x7ff00000111a7812 */ /* 0x000fe400078ec0ff */
[----:B------:R-:W-:Y:S02]  /*1e90*/  LOP3.LUT R31, R19, 0x7ff00000, RZ, 0xc0, !PT ;  /* 0x7ff00000131f7812 */ /* 0x000fe400078ec0ff */
[----:B------:R-:W-:Y:S01]  /*1ea0*/  DFMA R24, R22, -R28, 1 ;  /* 0x3ff000001618742b */ /* 0x000fe2000000081c */
[----:B------:R-:W-:Y:S01]  /*1eb0*/  IMAD.MOV.U32 R20, RZ, RZ, R18 ;  /* 0x000000ffff147224 */ /* 0x000fe200078e0012 */
[----:B------:R-:W-:Y:S01]  /*1ec0*/  ISETP.GE.U32.AND P1, PT, R31, R26, PT ;  /* 0x0000001a1f00720c */ /* 0x000fe20003f26070 */
[----:B------:R-:W-:-:S03]  /*1ed0*/  IMAD.MOV.U32 R33, RZ, RZ, R31 ;  /* 0x000000ffff217224 */ /* 0x000fc600078e001f */
[----:B------:R-:W-:Y:S02]  /*1ee0*/  SEL R21, R30, 0x63400000, !P1 ;  /* 0x634000001e157807 */ /* 0x000fe40004800000 */
[----:B------:R-:W-:Y:S01]  /*1ef0*/  DFMA R22, R22, R24, R22 ;  /* 0x000000181616722b */ /* 0x000fe20000000016 */
[----:B------:R-:W-:Y:S02]  /*1f00*/  FSETP.GEU.AND P1, PT, |R19|, 1.469367938527859385e-39, PT ;  /* 0x001000001300780b */ /* 0x000fe40003f2e200 */
[----:B------:R-:W-:-:S11]  /*1f10*/  LOP3.LUT R21, R21, 0x800fffff, R19, 0xf8, !PT ;  /* 0x800fffff15157812 */ /* 0x000fd600078ef813 */
[----:B------:R-:W-:Y:S05]  /*1f20*/  @P1 BRA `(.L_x_25) ;  /* 0x0000000000201947 */ /* 0x000fea0003800000 */
[----:B------:R-:W-:-:S04]  /*1f30*/  LOP3.LUT R24, R17, 0x7ff00000, RZ, 0xc0, !PT ;  /* 0x7ff0000011187812 */ /* 0x000fc800078ec0ff */
[----:B------:R-:W-:Y:S01]  /*1f40*/  ISETP.GE.U32.AND P1, PT, R31, R24, PT ;  /* 0x000000181f00720c */ /* 0x000fe20003f26070 */
[----:B------:R-:W-:-:S03]  /*1f50*/  IMAD.MOV.U32 R24, RZ, RZ, RZ ;  /* 0x000000ffff187224 */ /* 0x000fc600078e00ff */
[----:B------:R-:W-:-:S04]  /*1f60*/  SEL R25, R30, 0x63400000, !P1 ;  /* 0x634000001e197807 */ /* 0x000fc80004800000 */
[----:B------:R-:W-:-:S04]  /*1f70*/  LOP3.LUT R25, R25, 0x80000000, R19, 0xf8, !PT ;  /* 0x8000000019197812 */ /* 0x000fc800078ef813 */
[----:B------:R-:W-:-:S06]  /*1f80*/  LOP3.LUT R25, R25, 0x100000, RZ, 0xfc, !PT ;  /* 0x0010000019197812 */ /* 0x000fcc00078efcff */
[----:B------:R-:W-:-:S10]  /*1f90*/  DFMA R20, R20, 2, -R24 ;  /* 0x400000001414782b */ /* 0x000fd40000000818 */
[----:B------:R-:W-:-:S07]  /*1fa0*/  LOP3.LUT R33, R21, 0x7ff00000, RZ, 0xc0, !PT ;  /* 0x7ff0000015217812 */ /* 0x000fce00078ec0ff */
.L_x_25:
[----:B------:R-:W-:Y:S01]  /*1fb0*/  IMAD.MOV.U32 R32, RZ, RZ, R26 ;  /* 0x000000ffff207224 */ /* 0x000fe200078e001a */
[----:B------:R-:W-:Y:S01]  /*1fc0*/  @!P0 LOP3.LUT R32, R29, 0x7ff00000, RZ, 0xc0, !PT ;  /* 0x7ff000001d208812 */ /* 0x000fe200078ec0ff */
[----:B------:R-:W-:Y:S01]  /*1fd0*/  VIADD R34, R33, 0xffffffff ;  /* 0xffffffff21227836 */ /* 0x000fe20000000000 */
[----:B------:R-:W-:-:S03]  /*1fe0*/  DMUL R24, R22, R20 ;  /* 0x0000001416187228 */ /* 0x000fc60000000000 */
[----:B------:R-:W-:Y:S01]  /*1ff0*/  VIADD R35, R32, 0xffffffff ;  /* 0xffffffff20237836 */ /* 0x000fe20000000000 */
[----:B------:R-:W-:-:S04]  /*2000*/  ISETP.GT.U32.AND P0, PT, R34, 0x7feffffe, PT ;  /* 0x7feffffe2200780c */ /* 0x000fc80003f04070 */
[----:B------:R-:W-:Y:S01]  /*2010*/  ISETP.GT.U32.OR P0, PT, R35, 0x7feffffe, P0 ;  /* 0x7feffffe2300780c */ /* 0x000fe20000704470 */
[----:B------:R-:W-:-:S08]  /*2020*/  DFMA R26, R24, -R28, R20 ;  /* 0x8000001c181a722b */ /* 0x000fd00000000014 */
[----:B------:R-:W-:-:S04]  /*2030*/  DFMA R26, R22, R26, R24 ;  /* 0x0000001a161a722b */ /* 0x000fc80000000018 */
[----:B------:R-:W-:Y:S07]  /*2040*/  @P0 BRA `(.L_x_26) ;  /* 0x00000000006c0947 */ /* 0x000fee0003800000 */
[----:B------:R-:W-:-:S04]  /*2050*/  LOP3.LUT R22, R17, 0x7ff00000, RZ, 0xc0, !PT ;  /* 0x7ff0000011167812 */ /* 0x000fc800078ec0ff */
[CC--:B------:R-:W-:Y:S02]  /*2060*/  VIADDMNMX R18, R31.reuse, -R22.reuse, 0xb9600000, !PT ;  /* 0xb96000001f127446 */ /* 0x0c0fe40007800916 */
[----:B------:R-:W-:Y:S02]  /*2070*/  ISETP.GE.U32.AND P0, PT, R31, R22, PT ;  /* 0x000000161f00720c */ /* 0x000fe40003f06070 */
[----:B------:R-:W-:Y:S02]  /*2080*/  VIMNMX R18, PT, PT, R18, 0x46a00000, PT ;  /* 0x46a0000012127848 */ /* 0x000fe40003fe0100 */
[----:B------:R-:W-:-:S05]  /*2090*/  SEL R19, R30, 0x63400000, !P0 ;  /* 0x634000001e137807 */ /* 0x000fca0004000000 */
[----:B------:R-:W-:Y:S01]  /*20a0*/  IMAD.IADD R24, R18, 0x1, -R19 ;  /* 0x0000000112187824 */ /* 0x000fe200078e0a13 */
[----:B------:R-:W-:-:S03]  /*20b0*/  MOV R18, RZ ;  /* 0x000000ff00127202 */ /* 0x000fc60000000f00 */
[----:B------:R-:W-:-:S06]  /*20c0*/  VIADD R19, R24, 0x7fe00000 ;  /* 0x7fe0000018137836 */ /* 0x000fcc0000000000 */
[----:B------:R-:W-:-:S10]  /*20d0*/  DMUL R22, R26, R18 ;  /* 0x000000121a167228 */ /* 0x000fd40000000000 */
[----:B------:R-:W-:-:S13]  /*20e0*/  FSETP.GTU.AND P0, PT, |R23|, 1.469367938527859385e-39, PT ;  /* 0x001000001700780b */ /* 0x000fda0003f0c200 */
[----:B------:R-:W-:Y:S05]  /*20f0*/  @P0 BRA `(.L_x_27) ;  /* 0x0000000000940947 */ /* 0x000fea0003800000 */
[----:B------:R-:W-:Y:S01]  /*2100*/  DFMA R20, R26, -R28, R20 ;  /* 0x8000001c1a14722b */ /* 0x000fe20000000014 */
[----:B------:R-:W-:-:S09]  /*2110*/  IMAD.MOV.U32 R18, RZ, RZ, RZ ;  /* 0x000000ffff127224 */ /* 0x000fd200078e00ff */
[C---:B------:R-:W-:Y:S02]  /*2120*/  FSETP.NEU.AND P0, PT, R21.reuse, RZ, PT ;  /* 0x000000ff1500720b */ /* 0x040fe40003f0d000 */
[----:B------:R-:W-:-:S04]  /*2130*/  LOP3.LUT R25, R21, 0x80000000, R17, 0x48, !PT ;  /* 0x8000000015197812 */ /* 0x000fc800078e4811 */
[----:B------:R-:W-:-:S07]  /*2140*/  LOP3.LUT R19, R25, R19, RZ, 0xfc, !PT ;  /* 0x0000001319137212 */ /* 0x000fce00078efcff */
[----:B------:R-:W-:Y:S05]  /*2150*/  @!P0 BRA `(.L_x_27) ;  /* 0x00000000007c8947 */ /* 0x000fea0003800000 */
[----:B------:R-:W-:Y:S01]  /*2160*/  IMAD.MOV R17, RZ, RZ, -R24 ;  /* 0x000000ffff117224 */ /* 0x000fe200078e0a18 */
[----:B------:R-:W-:Y:S01]  /*2170*/  DMUL.RP R18, R26, R18 ;  /* 0x000000121a127228 */ /* 0x000fe20000008000 */
[----:B------:R-:W-:-:S06]  /*2180*/  IMAD.MOV.U32 R16, RZ, RZ, RZ ;  /* 0x000000ffff107224 */ /* 0x000fcc00078e00ff */
[----:B------:R-:W-:-:S03]  /*2190*/  DFMA R16, R22, -R16, R26 ;  /* 0x800000101610722b */ /* 0x000fc6000000001a */
[----:B------:R-:W-:-:S03]  /*21a0*/  LOP3.LUT R25, R19, R25, RZ, 0x3c, !PT ;  /* 0x0000001913197212 */ /* 0x000fc600078e3cff */
[----:B------:R-:W-:-:S04]  /*21b0*/  IADD3 R16, PT, PT, -R24, -0x43300000, RZ ;  /* 0xbcd0000018107810 */ /* 0x000fc80007ffe1ff */
[----:B------:R-:W-:-:S04]  /*21c0*/  FSETP.NEU.AND P0, PT, |R17|, R16, PT ;  /* 0x000000101100720b */ /* 0x000fc80003f0d200 */
[----:B------:R-:W-:Y:S02]  /*21d0*/  FSEL R22, R18, R22, !P0 ;  /* 0x0000001612167208 */ /* 0x000fe40004000000 */
[----:B------:R-:W-:Y:S01]  /*21e0*/  FSEL R23, R25, R23, !P0 ;  /* 0x0000001719177208 */ /* 0x000fe20004000000 */
[----:B------:R-:W-:Y:S06]  /*21f0*/  BRA `(.L_x_27) ;  /* 0x0000000000547947 */ /* 0x000fec0003800000 */
.L_x_26:
[----:B------:R-:W-:-:S14]  /*2200*/  DSETP.NAN.AND P0, PT, R18, R18, PT ;  /* 0x000000121200722a */ /* 0x000fdc0003f08000 */
[----:B------:R-:W-:Y:S05]  /*2210*/  @P0 BRA `(.L_x_28) ;  /* 0x0000000000440947 */ /* 0x000fea0003800000 */
[----:B------:R-:W-:-:S14]  /*2220*/  DSETP.NAN.AND P0, PT, R16, R16, PT ;  /* 0x000000101000722a */ /* 0x000fdc0003f08000 */
[----:B------:R-:W-:Y:S05]  /*2230*/  @P0 BRA `(.L_x_29) ;  /* 0x0000000000300947 */ /* 0x000fea0003800000 */
[----:B------:R-:W-:Y:S01]  /*2240*/  ISETP.NE.AND P0, PT, R33, R32, PT ;  /* 0x000000202100720c */ /* 0x000fe20003f05270 */
[----:B------:R-:W-:Y:S02]  /*2250*/  IMAD.MOV.U32 R22, RZ, RZ, 0x0 ;  /* 0x00000000ff167424 */ /* 0x000fe400078e00ff */
[----:B------:R-:W-:-:S10]  /*2260*/  IMAD.MOV.U32 R23, RZ, RZ, -0x80000 ;  /* 0xfff80000ff177424 */ /* 0x000fd400078e00ff */
[----:B------:R-:W-:Y:S05]  /*2270*/  @!P0 BRA `(.L_x_27) ;  /* 0x0000000000348947 */ /* 0x000fea0003800000 */
[----:B------:R-:W-:Y:S02]  /*2280*/  ISETP.NE.AND P0, PT, R33, 0x7ff00000, PT ;  /* 0x7ff000002100780c */ /* 0x000fe40003f05270 */
[----:B------:R-:W-:Y:S02]  /*2290*/  LOP3.LUT R23, R19, 0x80000000, R17, 0x48, !PT ;  /* 0x8000000013177812 */ /* 0x000fe400078e4811 */
[----:B------:R-:W-:-:S13]  /*22a0*/  ISETP.EQ.OR P0, PT, R32, RZ, !P0 ;  /* 0x000000ff2000720c */ /* 0x000fda0004702670 */
[----:B------:R-:W-:Y:S01]  /*22b0*/  @P0 LOP3.LUT R16, R23, 0x7ff00000, RZ, 0xfc, !PT ;  /* 0x7ff0000017100812 */ /* 0x000fe200078efcff */
[----:B------:R-:W-:Y:S02]  /*22c0*/  @!P0 IMAD.MOV.U32 R22, RZ, RZ, RZ ;  /* 0x000000ffff168224 */ /* 0x000fe400078e00ff */
[----:B------:R-:W-:Y:S02]  /*22d0*/  @P0 IMAD.MOV.U32 R22, RZ, RZ, RZ ;  /* 0x000000ffff160224 */ /* 0x000fe400078e00ff */
[----:B------:R-:W-:Y:S01]  /*22e0*/  @P0 IMAD.MOV.U32 R23, RZ, RZ, R16 ;  /* 0x000000ffff170224 */ /* 0x000fe200078e0010 */
[----:B------:R-:W-:Y:S06]  /*22f0*/  BRA `(.L_x_27) ;  /* 0x0000000000147947 */ /* 0x000fec0003800000 */
.L_x_29:
[----:B------:R-:W-:Y:S01]  /*2300*/  LOP3.LUT R23, R17, 0x80000, RZ, 0xfc, !PT ;  /* 0x0008000011177812 */ /* 0x000fe200078efcff */
[----:B------:R-:W-:Y:S01]  /*2310*/  IMAD.MOV.U32 R22, RZ, RZ, R16 ;  /* 0x000000ffff167224 */ /* 0x000fe200078e0010 */
[----:B------:R-:W-:Y:S06]  /*2320*/  BRA `(.L_x_27) ;  /* 0x0000000000087947 */ /* 0x000fec0003800000 */
.L_x_28:
[----:B------:R-:W-:Y:S01]  /*2330*/  LOP3.LUT R23, R19, 0x80000, RZ, 0xfc, !PT ;  /* 0x0008000013177812 */ /* 0x000fe200078efcff */
[----:B------:R-:W-:-:S07]  /*2340*/  IMAD.MOV.U32 R22, RZ, RZ, R18 ;  /* 0x000000ffff167224 */ /* 0x000fce00078e0012 */
.L_x_27:
[----:B------:R-:W-:Y:S02]  /*2350*/  IMAD.MOV.U32 R16, RZ, RZ, R0 ;  /* 0x000000ffff107224 */ /* 0x000fe400078e0000 */
[----:B------:R-:W-:-:S04]  /*2360*/  IMAD.MOV.U32 R17, RZ, RZ, 0x0 ;  /* 0x00000000ff117424 */ /* 0x000fc800078e00ff */
[----:B------:R-:W-:Y:S05]  /*2370*/  RET.REL.NODEC R16 `(_parrilla_generalized) ;  /* 0xffffffdc10207950 */ /* 0x000fea0003c3ffff */
        .weak           $__internal_1_$__cuda_sm20_dsqrt_rn_f64_mediumpath_v1
        .type           $__internal_1_$__cuda_sm20_dsqrt_rn_f64_mediumpath_v1,@function
        .size           $__internal_1_$__cuda_sm20_dsqrt_rn_f64_mediumpath_v1,($__internal_2_$__cuda_sm20_rcp_rn_f32_slowpath - $__internal_1_$__cuda_sm20_dsqrt_rn_f64_mediumpath_v1)
$__internal_1_$__cuda_sm20_dsqrt_rn_f64_mediumpath_v1:
[----:B------:R-:W-:Y:S01]  /*2380*/  ISETP.GE.U32.AND P0, PT, R16, -0x3400000, PT ;  /* 0xfcc000001000780c */ /* 0x000fe20003f06070 */
[----:B------:R-:W-:Y:S01]  /*2390*/  IMAD.MOV.U32 R22, RZ, RZ, R28 ;  /* 0x000000ffff167224 */ /* 0x000fe200078e001c */
[----:B------:R-:W-:Y:S01]  /*23a0*/  MOV R16, R24 ;  /* 0x0000001800107202 */ /* 0x000fe20000000f00 */
[----:B------:R-:W-:Y:S02]  /*23b0*/  IMAD.MOV.U32 R23, RZ, RZ, R29 ;  /* 0x000000ffff177224 */ /* 0x000fe400078e001d */
[----:B------:R-:W-:Y:S02]  /*23c0*/  IMAD.MOV.U32 R20, RZ, RZ, R26 ;  /* 0x000000ffff147224 */ /* 0x000fe400078e001a */
[----:B------:R-:W-:Y:S02]  /*23d0*/  IMAD.MOV.U32 R21, RZ, RZ, R27 ;  /* 0x000000ffff157224 */ /* 0x000fe400078e001b */
[----:B------:R-:W-:-:S04]  /*23e0*/  IMAD.MOV.U32 R19, RZ, RZ, R25 ;  /* 0x000000ffff137224 */ /* 0x000fc800078e0019 */
[----:B------:R-:W-:Y:S05]  /*23f0*/  @!P0 BRA `(.L_x_30) ;  /* 0x0000000000208947 */ /* 0x000fea0003800000 */
[----:B------:R-:W-:-:S10]  /*2400*/  DFMA.RM R18, R20, R16, R18 ;  /* 0x000000101412722b */ /* 0x000fd40000004012 */
[----:B------:R-:W-:-:S05]  /*2410*/  IADD3 R16, P0, PT, R18, 0x1, RZ ;  /* 0x0000000112107810 */ /* 0x000fca0007f1e0ff */
[----:B------:R-:W-:-:S06]  /*2420*/  IMAD.X R17, RZ, RZ, R19, P0 ;  /* 0x000000ffff117224 */ /* 0x000fcc00000e0613 */
[----:B------:R-:W-:-:S08]  /*2430*/  DFMA.RP R22, -R18, R16, R22 ;  /* 0x000000101216722b */ /* 0x000fd00000008116 */
[----:B------:R-:W-:-:S06]  /*2440*/  DSETP.GT.AND P0, PT, R22, RZ, PT ;  /* 0x000000ff1600722a */ /* 0x000fcc0003f04000 */
[----:B------:R-:W-:Y:S02]  /*2450*/  FSEL R16, R16, R18, P0 ;  /* 0x0000001210107208 */ /* 0x000fe40000000000 */
[----:B------:R-:W-:Y:S01]  /*2460*/  FSEL R17, R17, R19, P0 ;  /* 0x0000001311117208 */ /* 0x000fe20000000000 */
[----:B------:R-:W-:Y:S06]  /*2470*/  BRA `(.L_x_31) ;  /* 0x0000000000647947 */ /* 0x000fec0003800000 */
.L_x_30:
[----:B------:R-:W-:-:S14]  /*2480*/  DSETP.NE.AND P0, PT, R22, RZ, PT ;  /* 0x000000ff1600722a */ /* 0x000fdc0003f05000 */
[----:B------:R-:W-:Y:S05]  /*2490*/  @!P0 BRA `(.L_x_32) ;  /* 0x0000000000588947 */ /* 0x000fea0003800000 */
[----:B------:R-:W-:-:S13]  /*24a0*/  ISETP.GE.AND P0, PT, R23, RZ, PT ;  /* 0x000000ff1700720c */ /* 0x000fda0003f06270 */
[----:B------:R-:W-:Y:S02]  /*24b0*/  @!P0 IMAD.MOV.U32 R16, RZ, RZ, 0x0 ;  /* 0x00000000ff108424 */ /* 0x000fe400078e00ff */
[----:B------:R-:W-:Y:S01]  /*24c0*/  @!P0 IMAD.MOV.U32 R17, RZ, RZ, -0x80000 ;  /* 0xfff80000ff118424 */ /* 0x000fe200078e00ff */
[----:B------:R-:W-:Y:S06]  /*24d0*/  @!P0 BRA `(.L_x_31) ;  /* 0x00000000004c8947 */ /* 0x000fec0003800000 */
[----:B------:R-:W-:-:S13]  /*24e0*/  ISETP.GT.AND P0, PT, R23, 0x7fefffff, PT ;  /* 0x7fefffff1700780c */ /* 0x000fda0003f04270 */
[----:B------:R-:W-:Y:S05]  /*24f0*/  @P0 BRA `(.L_x_32) ;  /* 0x0000000000400947 */ /* 0x000fea0003800000 */
[----:B------:R-:W-:Y:S01]  /*2500*/  DMUL R22, R22, 8.11296384146066816958e+31 ;  /* 0x4690000016167828 */ /* 0x000fe20000000000 */
[----:B------:R-:W-:Y:S02]  /*2510*/  IMAD.MOV.U32 R20, RZ, RZ, RZ ;  /* 0x000000ffff147224 */ /* 0x000fe400078e00ff */
[----:B------:R-:W-:Y:S02]  /*2520*/  IMAD.MOV.U32 R18, RZ, RZ, 0x0 ;  /* 0x00000000ff127424 */ /* 0x000fe400078e00ff */
[----:B------:R-:W-:Y:S01]  /*2530*/  IMAD.MOV.U32 R19, RZ, RZ, 0x3fd80000 ;  /* 0x3fd80000ff137424 */ /* 0x000fe200078e00ff */
[----:B------:R-:W0:Y:S02]  /*2540*/  MUFU.RSQ64H R21, R23 ;  /* 0x0000001700157308 */ /* 0x000e240000001c00 */
[----:B0-----:R-:W-:-:S08]  /*2550*/  DMUL R16, R20, R20 ;  /* 0x0000001414107228 */ /* 0x001fd00000000000 */
[----:B------:R-:W-:-:S08]  /*2560*/  DFMA R16, R22, -R16, 1 ;  /* 0x3ff000001610742b */ /* 0x000fd00000000810 */
[----:B------:R-:W-:Y:S02]  /*2570*/  DFMA R18, R16, R18, 0.5 ;  /* 0x3fe000001012742b */ /* 0x000fe40000000012 */
[----:B------:R-:W-:-:S08]  /*2580*/  DMUL R16, R20, R16 ;  /* 0x0000001014107228 */ /* 0x000fd00000000000 */
[----:B------:R-:W-:-:S08]  /*2590*/  DFMA R18, R18, R16, R20 ;  /* 0x000000101212722b */ /* 0x000fd00000000014 */
[----:B------:R-:W-:Y:S02]  /*25a0*/  DMUL R16, R22, R18 ;  /* 0x0000001216107228 */ /* 0x000fe40000000000 */
[----:B------:R-:W-:-:S06]  /*25b0*/  VIADD R19, R19, 0xfff00000 ;  /* 0xfff0000013137836 */ /* 0x000fcc0000000000 */
[----:B------:R-:W-:-:S08]  /*25c0*/  DFMA R20, R16, -R16, R22 ;  /* 0x800000101014722b */ /* 0x000fd00000000016 */
[----:B------:R-:W-:-:S10]  /*25d0*/  DFMA R16, R18, R20, R16 ;  /* 0x000000141210722b */ /* 0x000fd40000000010 */
[----:B------:R-:W-:Y:S01]  /*25e0*/  VIADD R17, R17, 0xfcb00000 ;  /* 0xfcb0000011117836 */ /* 0x000fe20000000000 */
[----:B------:R-:W-:Y:S06]  /*25f0*/  BRA `(.L_x_31) ;  /* 0x0000000000047947 */ /* 0x000fec0003800000 */
.L_x_32:
[----:B------:R-:W-:-:S11]  /*2600*/  DADD R16, R22, R22 ;  /* 0x0000000016107229 */ /* 0x000fd60000000016 */
.L_x_31:
[----:B------:R-:W-:Y:S02]  /*2610*/  IMAD.MOV.U32 R18, RZ, RZ, R16 ;  /* 0x000000ffff127224 */ /* 0x000fe400078e0010 */
[----:B------:R-:W-:Y:S02]  /*2620*/  IMAD.MOV.U32 R19, RZ, RZ, R17 ;  /* 0x000000ffff137224 */ /* 0x000fe400078e0011 */
[----:B------:R-:W-:Y:S02]  /*2630*/  IMAD.MOV.U32 R16, RZ, RZ, R0 ;  /* 0x000000ffff107224 */ /* 0x000fe400078e0000 */
[----:B------:R-:W-:-:S04]  /*2640*/  IMAD.MOV.U32 R17, RZ, RZ, 0x0 ;  /* 0x00000000ff117424 */ /* 0x000fc800078e00ff */
[----:B------:R-:W-:Y:S05]  /*2650*/  RET.REL.NODEC R16 `(_parrilla_generalized) ;  /* 0xffffffd810687950 */ /* 0x000fea0003c3ffff */
        .weak           $__internal_2_$__cuda_sm20_rcp_rn_f32_slowpath
        .type           $__internal_2_$__cuda_sm20_rcp_rn_f32_slowpath,@function
        .size           $__internal_2_$__cuda_sm20_rcp_rn_f32_slowpath,($__internal_3_$__cuda_sm3x_div_rn_noftz_f32_slowpath - $__internal_2_$__cuda_sm20_rcp_rn_f32_slowpath)
$__internal_2_$__cuda_sm20_rcp_rn_f32_slowpath:
[----:B------:R-:W-:-:S05]  /*2660*/  IMAD.SHL.U32 R2, R0, 0x2, RZ ;  /* 0x0000000200027824 */ /* 0x000fca00078e00ff */
[----:B------:R-:W-:-:S04]  /*2670*/  SHF.R.U32.HI R9, RZ, 0x18, R2 ;  /* 0x00000018ff097819 */ /* 0x000fc80000011602 */
[----:B------:R-:W-:-:S13]  /*2680*/  ISETP.NE.U32.AND P0, PT, R9, RZ, PT ;  /* 0x000000ff0900720c */ /* 0x000fda0003f05070 */
[----:B------:R-:W-:Y:S05]  /*2690*/  @P0 BRA `(.L_x_33) ;  /* 0x00000000002c0947 */ /* 0x000fea0003800000 */
[----:B------:R-:W-:-:S05]  /*26a0*/  IMAD.SHL.U32 R2, R0, 0x2, RZ ;  /* 0x0000000200027824 */ /* 0x000fca00078e00ff */
[----:B------:R-:W-:-:S13]  /*26b0*/  ISETP.NE.AND P0, PT, R2, RZ, PT ;  /* 0x000000ff0200720c */ /* 0x000fda0003f05270 */
[----:B------:R2:W3:Y:S01]  /*26c0*/  @!P0 MUFU.RCP R2, R0 ;  /* 0x0000000000028308 */ /* 0x0004e20000001000 */
[----:B------:R-:W-:Y:S05]  /*26d0*/  @!P0 BRA `(.L_x_34) ;  /* 0x0000000000a48947 */ /* 0x000fea0003800000 */
[----:B------:R-:W-:-:S04]  /*26e0*/  FFMA R4, R0, 1.84467440737095516160e+19, RZ ;  /* 0x5f80000000047823 */ /* 0x000fc800000000ff */
[----:B------:R-:W2:Y:S02]  /*26f0*/  MUFU.RCP R5, R4 ;  /* 0x0000000400057308 */ /* 0x000ea40000001000 */
[----:B--2---:R-:W-:-:S04]  /*2700*/  FFMA R0, R4, R5, -1 ;  /* 0xbf80000004007423 */ /* 0x004fc80000000005 */
[----:B------:R-:W-:-:S04]  /*2710*/  FADD.FTZ R0, -R0, -RZ ;  /* 0x800000ff00007221 */ /* 0x000fc80000010100 */
[----:B------:R-:W-:-:S04]  /*2720*/  FFMA R0, R5, R0, R5 ;  /* 0x0000000005007223 */ /* 0x000fc80000000005 */
[----:B---3--:R-:W-:Y:S01]  /*2730*/  FFMA R2, R0, 1.84467440737095516160e+19, RZ ;  /* 0x5f80000000027823 */ /* 0x008fe200000000ff */
[----:B------:R-:W-:Y:S06]  /*2740*/  BRA `(.L_x_34) ;  /* 0x0000000000887947 */ /* 0x000fec0003800000 */
.L_x_33:
[----:B------:R-:W-:-:S05]  /*2750*/  VIADD R10, R9, 0xffffff03 ;  /* 0xffffff03090a7836 */ /* 0x000fca0000000000 */
[----:B------:R-:W-:-:S13]  /*2760*/  ISETP.GT.U32.AND P0, PT, R10, 0x1, PT ;  /* 0x000000010a00780c */ /* 0x000fda0003f04070 */
[----:B------:R-:W-:Y:S05]  /*2770*/  @P0 BRA `(.L_x_35) ;  /* 0x0000000000780947 */ /* 0x000fea0003800000 */
[----:B------:R-:W-:Y:S02]  /*2780*/  LOP3.LUT R2, R0, 0x7fffff, RZ, 0xc0, !PT ;  /* 0x007fffff00027812 */ /* 0x000fe400078ec0ff */
[----:B------:R-:W-:Y:S02]  /*2790*/  MOV R7, 0x3 ;  /* 0x0000000300077802 */ /* 0x000fe40000000f00 */
[----:B------:R-:W-:Y:S02]  /*27a0*/  LOP3.LUT R2, R2, 0x3f800000, RZ, 0xfc, !PT ;  /* 0x3f80000002027812 */ /* 0x000fe400078efcff */
[----:B------:R-:W-:Y:S02]  /*27b0*/  SHF.L.U32 R7, R7, R10, RZ ;  /* 0x0000000a07077219 */ /* 0x000fe400000006ff */
[----:B------:R-:W0:Y:S02]  /*27c0*/  MUFU.RCP R5, R2 ;  /* 0x0000000200057308 */ /* 0x000e240000001000 */
[----:B0-----:R-:W-:-:S04]  /*27d0*/  FFMA R4, R2, R5, -1 ;  /* 0xbf80000002047423 */ /* 0x001fc80000000005 */
[----:B------:R-:W-:-:S04]  /*27e0*/  FADD.FTZ R4, -R4, -RZ ;  /* 0x800000ff04047221 */ /* 0x000fc80000010100 */
[CCC-:B------:R-:W-:Y:S01]  /*27f0*/  FFMA.RM R6, R5.reuse, R4.reuse, R5.reuse ;  /* 0x0000000405067223 */ /* 0x1c0fe20000004005 */
[----:B------:R-:W-:-:S04]  /*2800*/  FFMA.RP R5, R5, R4, R5 ;  /* 0x0000000405057223 */ /* 0x000fc80000008005 */
[C---:B------:R-:W-:Y:S02]  /*2810*/  LOP3.LUT R4, R6.reuse, 0x7fffff, RZ, 0xc0, !PT ;  /* 0x007fffff06047812 */ /* 0x040fe400078ec0ff */
[----:B------:R-:W-:Y:S02]  /*2820*/  FSETP.NEU.FTZ.AND P0, PT, R6, R5, PT ;  /* 0x000000050600720b */ /* 0x000fe40003f1d000 */
[----:B------:R-:W-:Y:S02]  /*2830*/  LOP3.LUT R4, R4, 0x800000, RZ, 0xfc, !PT ;  /* 0x0080000004047812 */ /* 0x000fe400078efcff */
[----:B------:R-:W-:Y:S02]  /*2840*/  SEL R5, RZ, 0xffffffff, !P0 ;  /* 0xffffffffff057807 */ /* 0x000fe40004000000 */
[----:B------:R-:W-:-:S03]  /*2850*/  LOP3.LUT R7, R7, R4, RZ, 0xc0, !PT ;  /* 0x0000000407077212 */ /* 0x000fc600078ec0ff */
[----:B------:R-:W-:Y:S01]  /*2860*/  IMAD.MOV R5, RZ, RZ, -R5 ;  /* 0x000000ffff057224 */ /* 0x000fe200078e0a05 */
[----:B------:R-:W-:-:S04]  /*2870*/  SHF.R.U32.HI R7, RZ, R10, R7 ;  /* 0x0000000aff077219 */ /* 0x000fc80000011607 */
[--C-:B------:R-:W-:Y:S01]  /*2880*/  LOP3.LUT P1, RZ, R5, R10, R4.reuse, 0xf8, !PT ;  /* 0x0000000a05ff7212 */ /* 0x100fe2000782f804 */
[----:B------:R-:W-:Y:S01]  /*2890*/  VIADD R5, R9, 0xffffff04 ;  /* 0xffffff0409057836 */ /* 0x000fe20000000000 */
[C---:B------:R-:W-:Y:S02]  /*28a0*/  LOP3.LUT P0, RZ, R7.reuse, 0x1, RZ, 0xc0, !PT ;  /* 0x0000000107ff7812 */ /* 0x040fe4000780c0ff */
[----:B------:R-:W-:Y:S02]  /*28b0*/  LOP3.LUT P2, RZ, R7, 0x2, RZ, 0xc0, !PT ;  /* 0x0000000207ff7812 */ /* 0x000fe4000784c0ff */
[----:B------:R-:W-:Y:S02]  /*28c0*/  SHF.R.U32.HI R5, RZ, R5, R4 ;  /* 0x00000005ff057219 */ /* 0x000fe40000011604 */
[----:B------:R-:W-:Y:S02]  /*28d0*/  PLOP3.LUT P0, PT, P0, P1, P2, 0xe0, 0x0 ;  /* 0x000000000000781c */ /* 0x000fe40000703c20 */
[----:B------:R-:W-:-:S02]  /*28e0*/  LOP3.LUT P1, RZ, R0, 0x7fffff, RZ, 0xc0, !PT ;  /* 0x007fffff00ff7812 */ /* 0x000fc4000782c0ff */
[----:B------:R-:W-:-:S05]  /*28f0*/  SEL R2, RZ, 0x1, !P0 ;  /* 0x00000001ff027807 */ /* 0x000fca0004000000 */
[----:B------:R-:W-:-:S05]  /*2900*/  IMAD.MOV R2, RZ, RZ, -R2 ;  /* 0x000000ffff027224 */ /* 0x000fca00078e0a02 */
[----:B------:R-:W-:-:S13]  /*2910*/  ISETP.GE.AND P0, PT, R2, RZ, PT ;  /* 0x000000ff0200720c */ /* 0x000fda0003f06270 */
[----:B------:R-:W-:-:S04]  /*2920*/  @!P0 VIADD R5, R5, 0x1 ;  /* 0x0000000105058836 */ /* 0x000fc80000000000 */
[----:B------:R-:W-:-:S05]  /*2930*/  @!P1 IMAD.SHL.U32 R5, R5, 0x2, RZ ;  /* 0x0000000205059824 */ /* 0x000fca00078e00ff */
[----:B------:R-:W-:Y:S01]  /*2940*/  LOP3.LUT R2, R5, 0x80000000, R0, 0xf8, !PT ;  /* 0x8000000005027812 */ /* 0x000fe200078ef800 */
[----:B------:R-:W-:Y:S06]  /*2950*/  BRA `(.L_x_34) ;  /* 0x0000000000047947 */ /* 0x000fec0003800000 */
.L_x_35:
[----:B------:R0:W1:Y:S02]  /*2960*/  MUFU.RCP R2, R0 ;  /* 0x0000000000027308 */ /* 0x0000640000001000 */
.L_x_34:
[----:B------:R-:W-:Y:S02]  /*2970*/  IMAD.MOV.U32 R4, RZ, RZ, R8 ;  /* 0x000000ffff047224 */ /* 0x000fe400078e0008 */
[----:B------:R-:W-:-:S04]  /*2980*/  IMAD.MOV.U32 R5, RZ, RZ, 0x0 ;  /* 0x00000000ff057424 */ /* 0x000fc800078e00ff */
[----:B0123--:R-:W-:Y:S05]  /*2990*/  RET.REL.NODEC R4 `(_parrilla_generalized) ;  /* 0xffffffd404987950 */ /* 0x00ffea0003c3ffff */
        .weak           $__internal_3_$__cuda_sm3x_div_rn_noftz_f32_slowpath
        .type           $__internal_3_$__cuda_sm3x_div_rn_noftz_f32_slowpath,@function
        .size           $__internal_3_$__cuda_sm3x_div_rn_noftz_f32_slowpath,($_parrilla_generalized$__internal_accurate_pow - $__internal_3_$__cuda_sm3x_div_rn_noftz_f32_slowpath)
$__internal_3_$__cuda_sm3x_div_rn_noftz_f32_slowpath:
[----:B------:R-:W-:Y:S02]  /*29a0*/  SHF.R.U32.HI R19, RZ, 0x17, R17 ;  /* 0x00000017ff137819 */ /* 0x000fe40000011611 */
[----:B------:R-:W-:Y:S02]  /*29b0*/  SHF.R.U32.HI R18, RZ, 0x17, R0 ;  /* 0x00000017ff127819 */ /* 0x000fe40000011600 */
[----:B------:R-:W-:Y:S02]  /*29c0*/  LOP3.LUT R24, R19, 0xff, RZ, 0xc0, !PT ;  /* 0x000000ff13187812 */ /* 0x000fe400078ec0ff */
[----:B------:R-:W-:-:S03]  /*29d0*/  LOP3.LUT R22, R18, 0xff, RZ, 0xc0, !PT ;  /* 0x000000ff12167812 */ /* 0x000fc600078ec0ff */
[----:B------:R-:W-:Y:S02]  /*29e0*/  VIADD R20, R24, 0xffffffff ;  /* 0xffffffff18147836 */ /* 0x000fe40000000000 */
[----:B------:R-:W-:-:S03]  /*29f0*/  VIADD R19, R22, 0xffffffff ;  /* 0xffffffff16137836 */ /* 0x000fc60000000000 */
[----:B------:R-:W-:-:S04]  /*2a00*/  ISETP.GT.U32.AND P0, PT, R20, 0xfd, PT ;  /* 0x000000fd1400780c */ /* 0x000fc80003f04070 */
[----:B------:R-:W-:-:S13]  /*2a10*/  ISETP.GT.U32.OR P0, PT, R19, 0xfd, P0 ;  /* 0x000000fd1300780c */ /* 0x000fda0000704470 */
[----:B------:R-:W-:Y:S01]  /*2a20*/  @!P0 IMAD.MOV.U32 R18, RZ, RZ, RZ ;  /* 0x000000ffff128224 */ /* 0x000fe200078e00ff */
[----:B------:R-:W-:Y:S06]  /*2a30*/  @!P0 BRA `(.L_x_36) ;  /* 0x00000000005c8947 */ /* 0x000fec0003800000 */
[----:B------:R-:W-:Y:S02]  /*2a40*/  FSETP.GTU.FTZ.AND P0, PT, |R0|, +INF , PT ;  /* 0x7f8000000000780b */ /* 0x000fe40003f1c200 */
[----:B------:R-:W-:-:S04]  /*2a50*/  FSETP.GTU.FTZ.AND P1, PT, |R17|, +INF , PT ;  /* 0x7f8000001100780b */ /* 0x000fc80003f3c200 */
[----:B------:R-:W-:-:S13]  /*2a60*/  PLOP3.LUT P0, PT, P0, P1, PT, 0xf8, 0x8f ;  /* 0x00000000008f781c */ /* 0x000fda0000703f70 */
[----:B------:R-:W-:Y:S05]  /*2a70*/  @P0 BRA `(.L_x_37) ;  /* 0x0000000400440947 */ /* 0x000fea0003800000 */
[----:B------:R-:W-:-:S13]  /*2a80*/  LOP3.LUT P0, RZ, R17, 0x7fffffff, R0, 0xc8, !PT ;  /* 0x7fffffff11ff7812 */ /* 0x000fda000780c800 */
[----:B------:R-:W-:Y:S05]  /*2a90*/  @!P0 BRA `(.L_x_38) ;  /* 0x0000000400348947 */ /* 0x000fea0003800000 */
[C---:B------:R-:W-:Y:S02]  /*2aa0*/  FSETP.NEU.FTZ.AND P2, PT, |R0|.reuse, +INF , PT ;  /* 0x7f8000000000780b */ /* 0x040fe40003f5d200 */
[----:B------:R-:W-:Y:S02]  /*2ab0*/  FSETP.NEU.FTZ.AND P1, PT, |R17|, +INF , PT ;  /* 0x7f8000001100780b */ /* 0x000fe40003f3d200 */
[----:B------:R-:W-:-:S11]  /*2ac0*/  FSETP.NEU.FTZ.AND P0, PT, |R0|, +INF , PT ;  /* 0x7f8000000000780b */ /* 0x000fd60003f1d200 */
[----:B------:R-:W-:Y:S05]  /*2ad0*/  @!P1 BRA !P2, `(.L_x_38) ;  /* 0x0000000400249947 */ /* 0x000fea0005000000 */
[----:B------:R-:W-:-:S04]  /*2ae0*/  LOP3.LUT P2, RZ, R0, 0x7fffffff, RZ, 0xc0, !PT ;  /* 0x7fffffff00ff7812 */ /* 0x000fc8000784c0ff */
[----:B------:R-:W-:-:S13]  /*2af0*/  PLOP3.LUT P1, PT, P1, P2, PT, 0x2f, 0xf2 ;  /* 0x0000000000f2781c */ /* 0x000fda0000f24577 */
[----:B------:R-:W-:Y:S05]  /*2b00*/  @P1 BRA `(.L_x_39) ;  /* 0x0000000400101947 */ /* 0x000fea0003800000 */
[----:B------:R-:W-:-:S04]  /*2b10*/  LOP3.LUT P1, RZ, R17, 0x7fffffff, RZ, 0xc0, !PT ;  /* 0x7fffffff11ff7812 */ /* 0x000fc8000782c0ff */
[----:B------:R-:W-:-:S13]  /*2b20*/  PLOP3.LUT P0, PT, P0, P1, PT, 0x2f, 0xf2 ;  /* 0x0000000000f2781c */ /* 0x000fda0000702577 */
[----:B------:R-:W-:Y:S05]  /*2b30*/  @P0 BRA `(.L_x_40) ;  /* 0x0000000000f80947 */ /* 0x000fea0003800000 */
[----:B------:R-:W-:Y:S02]  /*2b40*/  ISETP.GE.AND P0, PT, R19, RZ, PT ;  /* 0x000000ff1300720c */ /* 0x000fe40003f06270 */
[----:B------:R-:W-:-:S11]  /*2b50*/  ISETP.GE.AND P1, PT, R20, RZ, PT ;  /* 0x000000ff1400720c */ /* 0x000fd60003f26270 */
[----:B------:R-:W-:Y:S02]  /*2b60*/  @P0 IMAD.MOV.U32 R18, RZ, RZ, RZ ;  /* 0x000000ffff120224 */ /* 0x000fe400078e00ff */
[----:B------:R-:W-:Y:S01]  /*2b70*/  @!P0 FFMA R0, R0, 1.84467440737095516160e+19, RZ ;  /* 0x5f80000000008823 */ /* 0x000fe200000000ff */
[----:B------:R-:W-:Y:S02]  /*2b80*/  @!P0 IMAD.MOV.U32 R18, RZ, RZ, -0x40 ;  /* 0xffffffc0ff128424 */ /* 0x000fe400078e00ff */
[----:B------:R-:W-:Y:S02]  /*2b90*/  @!P1 FFMA R17, R17, 1.84467440737095516160e+19, RZ ;  /* 0x5f80000011119823 */ /* 0x000fe400000000ff */
[----:B------:R-:W-:-:S07]  /*2ba0*/  @!P1 VIADD R18, R18, 0x40 ;  /* 0x0000004012129836 */ /* 0x000fce0000000000 */
.L_x_36:
[----:B------:R-:W-:-:S05]  /*2bb0*/  LEA R20, R24, 0xc0800000, 0x17 ;  /* 0xc080000018147811 */ /* 0x000fca00078eb8ff */
[----:B------:R-:W-:Y:S02]  /*2bc0*/  IMAD.IADD R20, R17, 0x1, -R20 ;  /* 0x0000000111147824 */ /* 0x000fe400078e0a14 */
[----:B------:R-:W-:Y:S02]  /*2bd0*/  VIADD R17, R22, 0xffffff81 ;  /* 0xffffff8116117836 */ /* 0x000fe40000000000 */
[----:B------:R-:W0:Y:S01]  /*2be0*/  MUFU.RCP R19, R20 ;  /* 0x0000001400137308 */ /* 0x000e220000001000 */
[----:B------:R-:W-:Y:S01]  /*2bf0*/  FADD.FTZ R21, -R20, -RZ ;  /* 0x800000ff14157221 */ /* 0x000fe20000010100 */
[C---:B------:R-:W-:Y:S01]  /*2c00*/  IMAD R0, R17.reuse, -0x800000, R0 ;  /* 0xff80000011007824 */ /* 0x040fe200078e0200 */
[----:B------:R-:W-:-:S05]  /*2c10*/  IADD3 R17, PT, PT, R17, 0x7f, -R24 ;  /* 0x0000007f11117810 */ /* 0x000fca0007ffe818 */
[----:B------:R-:W-:Y:S02]  /*2c20*/  IMAD.IADD R17, R17, 0x1, R18 ;  /* 0x0000000111117824 */ /* 0x000fe400078e0212 */
[----:B0-----:R-:W-:-:S04]  /*2c30*/  FFMA R22, R19, R21, 1 ;  /* 0x3f80000013167423 */ /* 0x001fc80000000015 */
[----:B------:R-:W-:-:S04]  /*2c40*/  FFMA R26, R19, R22, R19 ;  /* 0x00000016131a7223 */ /* 0x000fc80000000013 */
[----:B------:R-:W-:-:S04]  /*2c50*/  FFMA R19, R0, R26, RZ ;  /* 0x0000001a00137223 */ /* 0x000fc800000000ff */
[----:B------:R-:W-:-:S04]  /*2c60*/  FFMA R22, R21, R19, R0 ;  /* 0x0000001315167223 */ /* 0x000fc80000000000 */
[----:B------:R-:W-:-:S04]  /*2c70*/  FFMA R23, R26, R22, R19 ;  /* 0x000000161a177223 */ /* 0x000fc80000000013 */
[----:B------:R-:W-:-:S04]  /*2c80*/  FFMA R22, R21, R23, R0 ;  /* 0x0000001715167223 */ /* 0x000fc80000000000 */
[----:B------:R-:W-:-:S05]  /*2c90*/  FFMA R19, R26, R22, R23 ;  /* 0x000000161a137223 */ /* 0x000fca0000000017 */
[----:B------:R-:W-:-:S04]  /*2ca0*/  SHF.R.U32.HI R0, RZ, 0x17, R19 ;  /* 0x00000017ff007819 */ /* 0x000fc80000011613 */
[----:B------:R-:W-:-:S04]  /*2cb0*/  LOP3.LUT R0, R0, 0xff, RZ, 0xc0, !PT ;  /* 0x000000ff00007812 */ /* 0x000fc800078ec0ff */
[----:B------:R-:W-:-:S05]  /*2cc0*/  IADD3 R20, PT, PT, R0, R17, RZ ;  /* 0x0000001100147210 */ /* 0x000fca0007ffe0ff */
[----:B------:R-:W-:-:S05]  /*2cd0*/  VIADD R0, R20, 0xffffffff ;  /* 0xffffffff14007836 */ /* 0x000fca0000000000 */
[----:B------:R-:W-:-:S13]  /*2ce0*/  ISETP.GE.U32.AND P0, PT, R0, 0xfe, PT ;  /* 0x000000fe0000780c */ /* 0x000fda0003f06070 */
[----:B------:R-:W-:Y:S05]  /*2cf0*/  @!P0 BRA `(.L_x_41) ;  /* 0x0000000000808947 */ /* 0x000fea0003800000 */
[----:B------:R-:W-:-:S13]  /*2d00*/  ISETP.GT.AND P0, PT, R20, 0xfe, PT ;  /* 0x000000fe1400780c */ /* 0x000fda0003f04270 */
[----:B------:R-:W-:Y:S05]  /*2d10*/  @P0 BRA `(.L_x_42) ;  /* 0x00000000006c0947 */ /* 0x000fea0003800000 */
[----:B------:R-:W-:-:S13]  /*2d20*/  ISETP.GE.AND P0, PT, R20, 0x1, PT ;  /* 0x000000011400780c */ /* 0x000fda0003f06270 */
[----:B------:R-:W-:Y:S05]  /*2d30*/  @P0 BRA `(.L_x_43) ;  /* 0x0000000000980947 */ /* 0x000fea0003800000 */
[----:B------:R-:W-:Y:S02]  /*2d40*/  ISETP.GE.AND P0, PT, R20, -0x18, PT ;  /* 0xffffffe81400780c */ /* 0x000fe40003f06270 */
[----:B------:R-:W-:-:S11]  /*2d50*/  LOP3.LUT R19, R19, 0x80000000, RZ, 0xc0, !PT ;  /* 0x8000000013137812 */ /* 0x000fd600078ec0ff */
[----:B------:R-:W-:Y:S05]  /*2d60*/  @!P0 BRA `(.L_x_43) ;  /* 0x00000000008c8947 */ /* 0x000fea0003800000 */
[-CC-:B------:R-:W-:Y:S01]  /*2d70*/  FFMA.RZ R0, R26, R22.reuse, R23.reuse ;  /* 0x000000161a007223 */ /* 0x180fe2000000c017 */
[----:B------:R-:W-:Y:S02]  /*2d80*/  VIADD R21, R20, 0x20 ;  /* 0x0000002014157836 */ /* 0x000fe40000000000 */
[-CC-:B------:R-:W-:Y:S01]  /*2d90*/  FFMA.RM R17, R26, R22.reuse, R23.reuse ;  /* 0x000000161a117223 */ /* 0x180fe20000004017 */
[----:B------:R-:W-:Y:S02]  /*2da0*/  ISETP.NE.AND P2, PT, R20, RZ, PT ;  /* 0x000000ff1400720c */ /* 0x000fe40003f45270 */
[----:B------:R-:W-:Y:S01]  /*2db0*/  LOP3.LUT R18, R0, 0x7fffff, RZ, 0xc0, !PT ;  /* 0x007fffff00127812 */ /* 0x000fe200078ec0ff */
[----:B------:R-:W-:Y:S01]  /*2dc0*/  FFMA.RP R0, R26, R22, R23 ;  /* 0x000000161a007223 */ /* 0x000fe20000008017 */
[----:B------:R-:W-:Y:S01]  /*2dd0*/  ISETP.NE.AND P1, PT, R20, RZ, PT ;  /* 0x000000ff1400720c */ /* 0x000fe20003f25270 */
[----:B------:R-:W-:Y:S01]  /*2de0*/  IMAD.MOV R20, RZ, RZ, -R20 ;  /* 0x000000ffff147224 */ /* 0x000fe200078e0a14 */
[----:B------:R-:W-:-:S02]  /*2df0*/  LOP3.LUT R18, R18, 0x800000, RZ, 0xfc, !PT ;  /* 0x0080000012127812 */ /* 0x000fc400078efcff */
[----:B------:R-:W-:Y:S02]  /*2e00*/  FSETP.NEU.FTZ.AND P0, PT, R0, R17, PT ;  /* 0x000000110000720b */ /* 0x000fe40003f1d000 */
[----:B------:R-:W-:Y:S02]  /*2e10*/  SHF.L.U32 R21, R18, R21, RZ ;  /* 0x0000001512157219 */ /* 0x000fe400000006ff */
[----:B------:R-:W-:Y:S02]  /*2e20*/  SEL R17, R20, RZ, P2 ;  /* 0x000000ff14117207 */ /* 0x000fe40001000000 */
[----:B------:R-:W-:Y:S02]  /*2e30*/  ISETP.NE.AND P1, PT, R21, RZ, P1 ;  /* 0x000000ff1500720c */ /* 0x000fe40000f25270 */
[----:B------:R-:W-:Y:S02]  /*2e40*/  SHF.R.U32.HI R17, RZ, R17, R18 ;  /* 0x00000011ff117219 */ /* 0x000fe40000011612 */
[----:B------:R-:W-:-:S02]  /*2e50*/  PLOP3.LUT P0, PT, P0, P1, PT, 0xf8, 0x8f ;  /* 0x00000000008f781c */ /* 0x000fc40000703f70 */
[----:B------:R-:W-:Y:S02]  /*2e60*/  SHF.R.U32.HI R21, RZ, 0x1, R17 ;  /* 0x00000001ff157819 */ /* 0x000fe40000011611 */
[----:B------:R-:W-:-:S04]  /*2e70*/  SEL R0, RZ, 0x1, !P0 ;  /* 0x00000001ff007807 */ /* 0x000fc80004000000 */
[----:B------:R-:W-:-:S04]  /*2e80*/  LOP3.LUT R0, R0, 0x1, R21, 0xf8, !PT ;  /* 0x0000000100007812 */ /* 0x000fc800078ef815 */
[----:B------:R-:W-:-:S05]  /*2e90*/  LOP3.LUT R0, R0, R17, RZ, 0xc0, !PT ;  /* 0x0000001100007212 */ /* 0x000fca00078ec0ff */
[----:B------:R-:W-:-:S05]  /*2ea0*/  IMAD.IADD R0, R21, 0x1, R0 ;  /* 0x0000000115007824 */ /* 0x000fca00078e0200 */
[----:B------:R-:W-:Y:S01]  /*2eb0*/  LOP3.LUT R19, R0, R19, RZ, 0xfc, !PT ;  /* 0x0000001300137212 */ /* 0x000fe200078efcff */
[----:B------:R-:W-:Y:S06]  /*2ec0*/  BRA `(.L_x_43) ;  /* 0x0000000000347947 */ /* 0x000fec0003800000 */
.L_x_42:
[----:B------:R-:W-:-:S04]  /*2ed0*/  LOP3.LUT R19, R19, 0x80000000, RZ, 0xc0, !PT ;  /* 0x8000000013137812 */ /* 0x000fc800078ec0ff */
[----:B------:R-:W-:Y:S01]  /*2ee0*/  LOP3.LUT R19, R19, 0x7f800000, RZ, 0xfc, !PT ;  /* 0x7f80000013137812 */ /* 0x000fe200078efcff */
[----:B------:R-:W-:Y:S06]  /*2ef0*/  BRA `(.L_x_43) ;  /* 0x0000000000287947 */ /* 0x000fec0003800000 */
.L_x_41:
[----:B------:R-:W-:Y:S01]  /*2f00*/  IMAD R19, R17, 0x800000, R19 ;  /* 0x0080000011137824 */ /* 0x000fe200078e0213 */
[----:B------:R-:W-:Y:S06]  /*2f10*/  BRA `(.L_x_43) ;  /* 0x0000000000207947 */ /* 0x000fec0003800000 */
.L_x_40:
[----:B------:R-:W-:-:S04]  /*2f20*/  LOP3.LUT R0, R17, 0x80000000, R0, 0x48, !PT ;  /* 0x8000000011007812 */ /* 0x000fc800078e4800 */
[----:B------:R-:W-:Y:S01]  /*2f30*/  LOP3.LUT R19, R0, 0x7f800000, RZ, 0xfc, !PT ;  /* 0x7f80000000137812 */ /* 0x000fe200078efcff */
[----:B------:R-:W-:Y:S06]  /*2f40*/  BRA `(.L_x_43) ;  /* 0x0000000000147947 */ /* 0x000fec0003800000 */
.L_x_39:
[----:B------:R-:W-:Y:S01]  /*2f50*/  LOP3.LUT R19, R17, 0x80000000, R0, 0x48, !PT ;  /* 0x8000000011137812 */ /* 0x000fe200078e4800 */
[----:B------:R-:W-:Y:S06]  /*2f60*/  BRA `(.L_x_43) ;  /* 0x00000000000c7947 */ /* 0x000fec0003800000 */
.L_x_38:
[----:B------:R-:W0:Y:S01]  /*2f70*/  MUFU.RSQ R19, -QNAN ;  /* 0xffc0000000137908 */ /* 0x000e220000001400 */
[----:B------:R-:W-:Y:S05]  /*2f80*/  BRA `(.L_x_43) ;  /* 0x0000000000047947 */ /* 0x000fea0003800000 */
.L_x_37:
[----:B------:R-:W-:-:S07]  /*2f90*/  FADD.FTZ R19, R0, R17 ;  /* 0x0000001100137221 */ /* 0x000fce0000010000 */
.L_x_43:
[----:B------:R-:W-:-:S04]  /*2fa0*/  IMAD.MOV.U32 R17, RZ, RZ, 0x0 ;  /* 0x00000000ff117424 */ /* 0x000fc800078e00ff */
[----:B0-----:R-:W-:Y:S05]  /*2fb0*/  RET.REL.NODEC R16 `(_parrilla_generalized) ;  /* 0xffffffd010107950 */ /* 0x001fea0003c3ffff */
        .type           $_parrilla_generalized$__internal_accurate_pow,@function
        .size           $_parrilla_generalized$__internal_accurate_pow,(.L_x_50 - $_parrilla_generalized$__internal_accurate_pow)
$_parrilla_generalized$__internal_accurate_pow:
[----:B------:R-:W-:Y:S01]  /*2fc0*/  ISETP.GT.U32.AND P0, PT, R41, 0xfffff, PT ;  /* 0x000fffff2900780c */ /* 0x000fe20003f04070 */
[----:B------:R-:W-:Y:S01]  /*2fd0*/  IMAD.MOV.U32 R18, RZ, RZ, R41 ;  /* 0x000000ffff127224 */ /* 0x000fe200078e0029 */
[----:B------:R-:W-:Y:S01]  /*2fe0*/  UMOV UR12, 0x7d2cafe2 ;  /* 0x7d2cafe2000c7882 */ /* 0x000fe20000000000 */
[----:B------:R-:W-:Y:S01]  /*2ff0*/  IMAD.MOV.U32 R20, RZ, RZ, 0x41ad3b5a ;  /* 0x41ad3b5aff147424 */ /* 0x000fe200078e00ff */
[----:B------:R-:W-:Y:S01]  /*3000*/  UMOV UR13, 0x3eb0f5ff ;  /* 0x3eb0f5ff000d7882 */ /* 0x000fe20000000000 */
[----:B------:R-:W-:Y:S01]  /*3010*/  IMAD.MOV.U32 R21, RZ, RZ, 0x3ed0f5d2 ;  /* 0x3ed0f5d2ff157424 */ /* 0x000fe200078e00ff */
[----:B------:R-:W-:Y:S01]  /*3020*/  UMOV UR14, 0x3b39803f ;  /* 0x3b39803f000e7882 */ /* 0x000fe20000000000 */
[----:B------:R-:W-:-:S06]  /*3030*/  UMOV UR15, 0x3c7abc9e ;  /* 0x3c7abc9e000f7882 */ /* 0x000fcc0000000000 */
[----:B------:R-:W-:Y:S01]  /*3040*/  @!P0 DMUL R16, R40, 1.80143985094819840000e+16 ;  /* 0x4350000028108828 */ /* 0x000fe20000000000 */
[----:B------:R-:W-:-:S09]  /*3050*/  SHF.R.U32.HI R41, RZ, 0x14, R41 ;  /* 0x00000014ff297819 */ /* 0x000fd20000011629 */
[----:B------:R-:W-:Y:S01]  /*3060*/  @!P0 IMAD.MOV.U32 R18, RZ, RZ, R17 ;  /* 0x000000ffff128224 */ /* 0x000fe200078e0011 */
[----:B------:R-:W-:Y:S01]  /*3070*/  @!P0 LEA.HI R41, R17, 0xffffffca, RZ, 0xc ;  /* 0xffffffca11298811 */ /* 0x000fe200078f60ff */
[----:B------:R-:W-:Y:S02]  /*3080*/  @!P0 IMAD.MOV.U32 R40, RZ, RZ, R16 ;  /* 0x000000ffff288224 */ /* 0x000fe400078e0010 */
[----:B------:R-:W-:Y:S01]  /*3090*/  IMAD.MOV.U32 R17, RZ, RZ, 0x43300000 ;  /* 0x43300000ff117424 */ /* 0x000fe200078e00ff */
[----:B------:R-:W-:Y:S01]  /*30a0*/  LOP3.LUT R19, R18, 0x800fffff, RZ, 0xc0, !PT ;  /* 0x800fffff12137812 */ /* 0x000fe200078ec0ff */
[----:B------:R-:W-:Y:S02]  /*30b0*/  IMAD.MOV.U32 R22, RZ, RZ, R40 ;  /* 0x000000ffff167224 */ /* 0x000fe400078e0028 */
[----:B------:R-:W-:Y:S01]  /*30c0*/  IMAD.MOV.U32 R18, RZ, RZ, RZ ;  /* 0x000000ffff127224 */ /* 0x000fe200078e00ff */
[----:B------:R-:W-:-:S04]  /*30d0*/  LOP3.LUT R19, R19, 0x3ff00000, RZ, 0xfc, !PT ;  /* 0x3ff0000013137812 */ /* 0x000fc800078efcff */
[----:B------:R-:W-:Y:S01]  /*30e0*/  ISETP.GE.U32.AND P1, PT, R19, 0x3ff6a09f, PT ;  /* 0x3ff6a09f1300780c */ /* 0x000fe20003f26070 */
[----:B------:R-:W-:-:S12]  /*30f0*/  IMAD.MOV.U32 R23, RZ, RZ, R19 ;  /* 0x000000ffff177224 */ /* 0x000fd800078e0013 */
[----:B------:R-:W-:-:S04]  /*3100*/  @P1 VIADD R16, R23, 0xfff00000 ;  /* 0xfff0000017101836 */ /* 0x000fc80000000000 */
[----:B------:R-:W-:Y:S02]  /*3110*/  @P1 IMAD.MOV.U32 R23, RZ, RZ, R16 ;  /* 0x000000ffff171224 */ /* 0x000fe400078e0010 */
[C---:B------:R-:W-:Y:S02]  /*3120*/  VIADD R16, R41.reuse, 0xfffffc01 ;  /* 0xfffffc0129107836 */ /* 0x040fe40000000000 */
[----:B------:R-:W-:Y:S02]  /*3130*/  @P1 VIADD R16, R41, 0xfffffc02 ;  /* 0xfffffc0229101836 */ /* 0x000fe40000000000 */
[C---:B------:R-:W-:Y:S02]  /*3140*/  DADD R24, R22.reuse, 1 ;  /* 0x3ff0000016187429 */ /* 0x040fe40000000000 */
[----:B------:R-:W-:Y:S01]  /*3150*/  DADD R22, R22, -1 ;  /* 0xbff0000016167429 */ /* 0x000fe20000000000 */
[----:B------:R-:W-:-:S03]  /*3160*/  LOP3.LUT R16, R16, 0x80000000, RZ, 0x3c, !PT ;  /* 0x8000000010107812 */ /* 0x000fc600078e3cff */
[----:B------:R-:W0:Y:S02]  /*3170*/  MUFU.RCP64H R19, R25 ;  /* 0x0000001900137308 */ /* 0x000e240000001800 */
[----:B0-----:R-:W-:-:S08]  /*3180*/  DFMA R32, -R24, R18, 1 ;  /* 0x3ff000001820742b */ /* 0x001fd00000000112 */
[----:B------:R-:W-:-:S08]  /*3190*/  DFMA R32, R32, R32, R32 ;  /* 0x000000202020722b */ /* 0x000fd00000000020 */
[----:B------:R-:W-:-:S08]  /*31a0*/  DFMA R32, R18, R32, R18 ;  /* 0x000000201220722b */ /* 0x000fd00000000012 */
[----:B------:R-:W-:-:S08]  /*31b0*/  DMUL R18, R22, R32 ;  /* 0x0000002016127228 */ /* 0x000fd00000000000 */
[----:B------:R-:W-:-:S08]  /*31c0*/  DFMA R18, R22, R32, R18 ;  /* 0x000000201612722b */ /* 0x000fd00000000012 */
[----:B------:R-:W-:Y:S02]  /*31d0*/  DMUL R30, R18, R18 ;  /* 0x00000012121e7228 */ /* 0x000fe40000000000 */
[----:B------:R-:W-:-:S06]  /*31e0*/  DADD R24, R22, -R18 ;  /* 0x0000000016187229 */ /* 0x000fcc0000000812 */
[----:B------:R-:W-:Y:S01]  /*31f0*/  DFMA R20, R30, UR12, R20 ;  /* 0x0000000c1e147c2b */ /* 0x000fe20008000014 */
[----:B------:R-:W-:Y:S01]  /*3200*/  UMOV UR12, 0x75488a3f ;  /* 0x75488a3f000c7882 */ /* 0x000fe20000000000 */
[----:B------:R-:W-:Y:S01]  /*3210*/  UMOV UR13, 0x3ef3b20a ;  /* 0x3ef3b20a000d7882 */ /* 0x000fe20000000000 */
[----:B------:R-:W-:-:S05]  /*3220*/  DADD R24, R24, R24 ;  /* 0x0000000018187229 */ /* 0x000fca0000000018 */
[----:B------:R-:W-:Y:S01]  /*3230*/  DFMA R28, R30, R20, UR12 ;  /* 0x0000000c1e1c7e2b */ /* 0x000fe20008000014 */
[----:B------:R-:W-:Y:S01]  /*3240*/  UMOV UR12, 0xe4faecd5 ;  /* 0xe4faecd5000c7882 */ /* 0x000fe20000000000 */
[----:B------:R-:W-:Y:S01]  /*3250*/  UMOV UR13, 0x3f1745cd ;  /* 0x3f1745cd000d7882 */ /* 0x000fe20000000000 */
[-C--:B------:R-:W-:Y:S02]  /*3260*/  DFMA R24, R22, -R18.reuse, R24 ;  /* 0x800000121618722b */ /* 0x080fe40000000018 */
[----:B------:R-:W-:-:S03]  /*3270*/  DMUL R22, R18, R18 ;  /* 0x0000001212167228 */ /* 0x000fc60000000000 */
[----:B------:R-:W-:Y:S01]  /*3280*/  DFMA R28, R30, R28, UR12 ;  /* 0x0000000c1e1c7e2b */ /* 0x000fe2000800001c */
[----:B------:R-:W-:Y:S01]  /*3290*/  UMOV UR12, 0x258a578b ;  /* 0x258a578b000c7882 */ /* 0x000fe20000000000 */
[----:B------:R-:W-:Y:S01]  /*32a0*/  UMOV UR13, 0x3f3c71c7 ;  /* 0x3f3c71c7000d7882 */ /* 0x000fe20000000000 */
[----:B------:R-:W-:-:S05]  /*32b0*/  DMUL R24, R32, R24 ;  /* 0x0000001820187228 */ /* 0x000fca0000000000 */
[----:B------:R-:W-:Y:S01]  /*32c0*/  DFMA R28, R30, R28, UR12 ;  /* 0x0000000c1e1c7e2b */ /* 0x000fe2000800001c */
[----:B------:R-:W-:Y:S01]  /*32d0*/  UMOV UR12, 0x9242b910 ;  /* 0x9242b910000c7882 */ /* 0x000fe20000000000 */
[----:B------:R-:W-:-:S03]  /*32e0*/  UMOV UR13, 0x3f624924 ;  /* 0x3f624924000d7882 */ /* 0x000fc60000000000 */
[----:B------:R-:W-:Y:S01]  /*32f0*/  IADD3 R35, PT, PT, R25, 0x100000, RZ ;  /* 0x0010000019237810 */ /* 0x000fe20007ffe0ff */
[----:B------:R-:W-:Y:S02]  /*3300*/  IMAD.MOV.U32 R34, RZ, RZ, R24 ;  /* 0x000000ffff227224 */ /* 0x000fe400078e0018 */
[----:B------:R-:W-:Y:S01]  /*3310*/  DFMA R28, R30, R28, UR12 ;  /* 0x0000000c1e1c7e2b */ /* 0x000fe2000800001c */
[----:B------:R-:W-:Y:S01]  /*3320*/  UMOV UR12, 0x99999dfb ;  /* 0x99999dfb000c7882 */ /* 0x000fe20000000000 */
[----:B------:R-:W-:-:S06]  /*3330*/  UMOV UR13, 0x3f899999 ;  /* 0x3f899999000d7882 */ /* 0x000fcc0000000000 */
[----:B------:R-:W-:Y:S01]  /*3340*/  DFMA R28, R30, R28, UR12 ;  /* 0x0000000c1e1c7e2b */ /* 0x000fe2000800001c */
[----:B------:R-:W-:Y:S01]  /*3350*/  UMOV UR12, 0x55555555 ;  /* 0x55555555000c7882 */ /* 0x000fe20000000000 */
[----:B------:R-:W-:-:S06]  /*3360*/  UMOV UR13, 0x3fb55555 ;  /* 0x3fb55555000d7882 */ /* 0x000fcc0000000000 */
[----:B------:R-:W-:-:S08]  /*3370*/  DFMA R20, R30, R28, UR12 ;  /* 0x0000000c1e147e2b */ /* 0x000fd0000800001c */
[----:B------:R-:W-:Y:S01]  /*3380*/  DADD R26, -R20, UR12 ;  /* 0x0000000c141a7e29 */ /* 0x000fe20008000100 */
[----:B------:R-:W-:Y:S01]  /*3390*/  UMOV UR12, 0xb9e7b0 ;  /* 0x00b9e7b0000c7882 */ /* 0x000fe20000000000 */
[----:B------:R-:W-:-:S06]  /*33a0*/  UMOV UR13, 0x3c46a4cb ;  /* 0x3c46a4cb000d7882 */ /* 0x000fcc0000000000 */
[----:B------:R-:W-:Y:S02]  /*33b0*/  DFMA R30, R30, R28, R26 ;  /* 0x0000001c1e1e722b */ /* 0x000fe4000000001a */
[C---:B------:R-:W-:Y:S02]  /*33c0*/  DMUL R26, R18.reuse, R22 ;  /* 0x00000016121a7228 */ /* 0x040fe40000000000 */
[----:B------:R-:W-:-:S04]  /*33d0*/  DFMA R28, R18, R18, -R22 ;  /* 0x00000012121c722b */ /* 0x000fc80000000816 */
[----:B------:R-:W-:Y:S01]  /*33e0*/  DADD R30, R30, -UR12 ;  /* 0x8000000c1e1e7e29 */ /* 0x000fe20008000000 */
[----:B------:R-:W-:Y:S01]  /*33f0*/  UMOV UR12, 0x80000000 ;  /* 0x80000000000c7882 */ /* 0x000fe20000000000 */
[C---:B------:R-:W-:Y:S01]  /*3400*/  DFMA R32, R18.reuse, R22, -R26 ;  /* 0x000000161220722b */ /* 0x040fe2000000081a */
[----:B------:R-:W-:Y:S01]  /*3410*/  UMOV UR13, 0x43300000 ;  /* 0x43300000000d7882 */ /* 0x000fe20000000000 */
[----:B------:R-:W-:-:S06]  /*3420*/  DFMA R28, R18, R34, R28 ;  /* 0x00000022121c722b */ /* 0x000fcc000000001c */
[----:B------:R-:W-:Y:S02]  /*3430*/  DFMA R32, R24, R22, R32 ;  /* 0x000000161820722b */ /* 0x000fe40000000020 */
[----:B------:R-:W-:-:S06]  /*3440*/  DADD R22, R20, R30 ;  /* 0x0000000014167229 */ /* 0x000fcc000000001e */
[----:B------:R-:W-:Y:S02]  /*3450*/  DFMA R32, R18, R28, R32 ;  /* 0x0000001c1220722b */ /* 0x000fe40000000020 */
[----:B------:R-:W-:Y:S02]  /*3460*/  DMUL R28, R22, R26 ;  /* 0x0000001a161c7228 */ /* 0x000fe40000000000 */
[----:B------:R-:W-:-:S06]  /*3470*/  DADD R34, R20, -R22 ;  /* 0x0000000014227229 */ /* 0x000fcc0000000816 */
[----:B------:R-:W-:Y:S02]  /*3480*/  DFMA R20, R22, R26, -R28 ;  /* 0x0000001a1614722b */ /* 0x000fe4000000081c */
[----:B------:R-:W-:-:S06]  /*3490*/  DADD R34, R30, R34 ;  /* 0x000000001e227229 */ /* 0x000fcc0000000022 */
[----:B------:R-:W-:-:S08]  /*34a0*/  DFMA R20, R22, R32, R20 ;  /* 0x000000201614722b */ /* 0x000fd00000000014 */
[----:B------:R-:W-:-:S08]  /*34b0*/  DFMA R26, R34, R26, R20 ;  /* 0x0000001a221a722b */ /* 0x000fd00000000014 */
[----:B------:R-:W-:-:S08]  /*34c0*/  DADD R22, R28, R26 ;  /* 0x000000001c167229 */ /* 0x000fd0000000001a */
[--C-:B------:R-:W-:Y:S02]  /*34d0*/  DADD R20, R18, R22.reuse ;  /* 0x0000000012147229 */ /* 0x100fe40000000016 */
[----:B------:R-:W-:-:S06]  /*34e0*/  DADD R28, R28, -R22 ;  /* 0x000000001c1c7229 */ /* 0x000fcc0000000816 */
[----:B------:R-:W-:Y:S02]  /*34f0*/  DADD R18, R18, -R20 ;  /* 0x0000000012127229 */ /* 0x000fe40000000814 */
[----:B------:R-:W-:-:S06]  /*3500*/  DADD R28, R26, R28 ;  /* 0x000000001a1c7229 */ /* 0x000fcc000000001c */
[----:B------:R-:W-:-:S08]  /*3510*/  DADD R18, R22, R18 ;  /* 0x0000000016127229 */ /* 0x000fd00000000012 */
[----:B------:R-:W-:-:S08]  /*3520*/  DADD R18, R28, R18 ;  /* 0x000000001c127229 */ /* 0x000fd00000000012 */
[----:B------:R-:W-:Y:S02]  /*3530*/  DADD R24, R24, R18 ;  /* 0x0000000018187229 */ /* 0x000fe40000000012 */
[----:B------:R-:W-:Y:S01]  /*3540*/  DADD R18, R16, -UR12 ;  /* 0x8000000c10127e29 */ /* 0x000fe20008000000 */
[----:B------:R-:W-:Y:S01]  /*3550*/  UMOV UR12, 0xfefa39ef ;  /* 0xfefa39ef000c7882 */ /* 0x000fe20000000000 */
[----:B------:R-:W-:-:S04]  /*3560*/  UMOV UR13, 0x3fe62e42 ;  /* 0x3fe62e42000d7882 */ /* 0x000fc80000000000 */
[----:B------:R-:W-:-:S08]  /*3570*/  DADD R22, R20, R24 ;  /* 0x0000000014167229 */ /* 0x000fd00000000018 */
[--C-:B------:R-:W-:Y:S02]  /*3580*/  DFMA R16, R18, UR12, R22.reuse ;  /* 0x0000000c12107c2b */ /* 0x100fe40008000016 */
[----:B------:R-:W-:-:S06]  /*3590*/  DADD R26, R20, -R22 ;  /* 0x00000000141a7229 */ /* 0x000fcc0000000816 */
[----:B------:R-:W-:Y:S02]  /*35a0*/  DFMA R20, R18, -UR12, R16 ;  /* 0x8000000c12147c2b */ /* 0x000fe40008000010 */
[----:B------:R-:W-:-:S06]  /*35b0*/  DADD R26, R24, R26 ;  /* 0x00000000181a7229 */ /* 0x000fcc000000001a */
[----:B------:R-:W-:Y:S01]  /*35c0*/  DADD R20, -R22, R20 ;  /* 0x0000000016147229 */ /* 0x000fe20000000114 */
[----:B------:R-:W-:Y:S02]  /*35d0*/  IMAD.MOV.U32 R22, RZ, RZ, 0x652b82fe ;  /* 0x652b82feff167424 */ /* 0x000fe400078e00ff */
[----:B------:R-:W-:-:S05]  /*35e0*/  IMAD.MOV.U32 R23, RZ, RZ, 0x3ff71547 ;  /* 0x3ff71547ff177424 */ /* 0x000fca00078e00ff */
[----:B------:R-:W-:-:S08]  /*35f0*/  DADD R20, R26, -R20 ;  /* 0x000000001a147229 */ /* 0x000fd00000000814 */
[----:B------:R-:W-:-:S08]  /*3600*/  DFMA R20, R18, UR14, R20 ;  /* 0x0000000e12147c2b */ /* 0x000fd00008000014 */
[----:B------:R-:W-:-:S08]  /*3610*/  DADD R18, R16, R20 ;  /* 0x0000000010127229 */ /* 0x000fd00000000014 */
[----:B------:R-:W-:Y:S02]  /*3620*/  DADD R16, R16, -R18 ;  /* 0x0000000010107229 */ /* 0x000fe40000000812 */
[----:B------:R-:W-:-:S06]  /*3630*/  DMUL R24, R18, 2 ;  /* 0x4000000012187828 */ /* 0x000fcc0000000000 */
[----:B------:R-:W-:Y:S02]  /*3640*/  DADD R20, R20, R16 ;  /* 0x0000000014147229 */ /* 0x000fe40000000010 */
[----:B------:R-:W-:-:S08]  /*3650*/  DFMA R18, R18, 2, -R24 ;  /* 0x400000001212782b */ /* 0x000fd00000000818 */
[----:B------:R-:W-:-:S08]  /*3660*/  DFMA R20, R20, 2, R18 ;  /* 0x400000001414782b */ /* 0x000fd00000000012 */
[----:B------:R-:W-:-:S08]  /*3670*/  DADD R16, R24, R20 ;  /* 0x0000000018107229 */ /* 0x000fd00000000014 */
[----:B------:R-:W-:Y:S02]  /*3680*/  DFMA R22, R16, R22, 6.75539944105574400000e+15 ;  /* 0x433800001016742b */ /* 0x000fe40000000016 */
[----:B------:R-:W-:Y:S01]  /*3690*/  FSETP.GEU.AND P0, PT, |R17|, 4.1917929649353027344, PT ;  /* 0x4086232b1100780b */ /* 0x000fe20003f0e200 */
[----:B------:R-:W-:-:S05]  /*36a0*/  DADD R24, R24, -R16 ;  /* 0x0000000018187229 */ /* 0x000fca0000000810 */
[----:B------:R-:W-:-:S03]  /*36b0*/  DADD R18, R22, -6.75539944105574400000e+15 ;  /* 0xc338000016127429 */ /* 0x000fc60000000000 */
[----:B------:R-:W-:-:S05]  /*36c0*/  DADD R20, R20, R24 ;  /* 0x0000000014147229 */ /* 0x000fca0000000018 */
[----:B------:R-:W-:Y:S01]  /*36d0*/  DFMA R26, R18, -UR12, R16 ;  /* 0x8000000c121a7c2b */ /* 0x000fe20008000010 */
[----:B------:R-:W-:Y:S01]  /*36e0*/  UMOV UR12, 0x3b39803f ;  /* 0x3b39803f000c7882 */ /* 0x000fe20000000000 */
[----:B------:R-:W-:-:S06]  /*36f0*/  UMOV UR13, 0x3c7abc9e ;  /* 0x3c7abc9e000d7882 */ /* 0x000fcc0000000000 */
[----:B------:R-:W-:Y:S01]  /*3700*/  DFMA R26, R18, -UR12, R26 ;  /* 0x8000000c121a7c2b */ /* 0x000fe2000800001a */
[----:B------:R-:W-:Y:S01]  /*3710*/  UMOV UR12, 0x69ce2bdf ;  /* 0x69ce2bdf000c7882 */ /* 0x000fe20000000000 */
[----:B------:R-:W-:Y:S01]  /*3720*/  IMAD.MOV.U32 R18, RZ, RZ, -0x35dec16 ;  /* 0xfca213eaff127424 */ /* 0x000fe200078e00ff */
[----:B------:R-:W-:Y:S01]  /*3730*/  UMOV UR13, 0x3e5ade15 ;  /* 0x3e5ade15000d7882 */ /* 0x000fe20000000000 */
[----:B------:R-:W-:-:S06]  /*3740*/  IMAD.MOV.U32 R19, RZ, RZ, 0x3e928af3 ;  /* 0x3e928af3ff137424 */ /* 0x000fcc00078e00ff */
[----:B------:R-:W-:Y:S01]  /*3750*/  DFMA R18, R26, UR12, R18 ;  /* 0x0000000c1a127c2b */ /* 0x000fe20008000012 */
[----:B------:R-:W-:Y:S01]  /*3760*/  UMOV UR12, 0x62401315 ;  /* 0x62401315000c7882 */ /* 0x000fe20000000000 */
[----:B------:R-:W-:-:S06]  /*3770*/  UMOV UR13, 0x3ec71dee ;  /* 0x3ec71dee000d7882 */ /* 0x000fcc0000000000 */
[----:B------:R-:W-:Y:S01]  /*3780*/  DFMA R18, R26, R18, UR12 ;  /* 0x0000000c1a127e2b */ /* 0x000fe20008000012 */
        /* <DEDUP_REMOVED lines=20> */
[----:B------:R-:W-:-:S08]  /*38d0*/  DFMA R18, R26, R18, UR12 ;  /* 0x0000000c1a127e2b */ /* 0x000fd00008000012 */
[----:B------:R-:W-:-:S08]  /*38e0*/  DFMA R18, R26, R18, 1 ;  /* 0x3ff000001a12742b */ /* 0x000fd00000000012 */
[----:B------:R-:W-:-:S10]  /*38f0*/  DFMA R18, R26, R18, 1 ;  /* 0x3ff000001a12742b */ /* 0x000fd40000000012 */
[----:B------:R-:W-:Y:S02]  /*3900*/  IMAD R25, R22, 0x100000, R19 ;  /* 0x0010000016197824 */ /* 0x000fe400078e0213 */
[----:B------:R-:W-:Y:S01]  /*3910*/  IMAD.MOV.U32 R24, RZ, RZ, R18 ;  /* 0x000000ffff187224 */ /* 0x000fe200078e0012 */
[----:B------:R-:W-:Y:S06]  /*3920*/  @!P0 BRA `(.L_x_44) ;  /* 0x0000000000348947 */ /* 0x000fec0003800000 */
[----:B------:R-:W-:Y:S01]  /*3930*/  FSETP.GEU.AND P1, PT, |R17|, 4.2275390625, PT ;  /* 0x408748001100780b */ /* 0x000fe20003f2e200 */
[C---:B------:R-:W-:Y:S02]  /*3940*/  DADD R24, R16.reuse, +INF ;  /* 0x7ff0000010187429 */ /* 0x040fe40000000000 */
[----:B------:R-:W-:-:S08]  /*3950*/  DSETP.GEU.AND P0, PT, R16, RZ, PT ;  /* 0x000000ff1000722a */ /* 0x000fd00003f0e000 */
[----:B------:R-:W-:Y:S02]  /*3960*/  FSEL R24, R24, RZ, P0 ;  /* 0x000000ff18187208 */ /* 0x000fe40000000000 */
[----:B------:R-:W-:Y:S01]  /*3970*/  FSEL R25, R25, RZ, P0 ;  /* 0x000000ff19197208 */ /* 0x000fe20000000000 */
[----:B------:R-:W-:Y:S06]  /*3980*/  @P1 BRA `(.L_x_44) ;  /* 0x00000000001c1947 */ /* 0x000fec0003800000 */
[----:B------:R-:W-:Y:S01]  /*3990*/  LEA.HI R16, R22, R22, RZ, 0x1 ;  /* 0x0000001616107211 */ /* 0x000fe200078f08ff */
[----:B------:R-:W-:-:S03]  /*39a0*/  IMAD.MOV.U32 R24, RZ, RZ, RZ ;  /* 0x000000ffff187224 */ /* 0x000fc600078e00ff */
[----:B------:R-:W-:-:S05]  /*39b0*/  SHF.R.S32.HI R16, RZ, 0x1, R16 ;  /* 0x00000001ff107819 */ /* 0x000fca0000011410 */
[----:B------:R-:W-:Y:S02]  /*39c0*/  IMAD.IADD R17, R22, 0x1, -R16 ;  /* 0x0000000116117824 */ /* 0x000fe400078e0a10 */
[----:B------:R-:W-:-:S03]  /*39d0*/  IMAD R19, R16, 0x100000, R19 ;  /* 0x0010000010137824 */ /* 0x000fc600078e0213 */
[----:B------:R-:W-:-:S06]  /*39e0*/  LEA R25, R17, 0x3ff00000, 0x14 ;  /* 0x3ff0000011197811 */ /* 0x000fcc00078ea0ff */
[----:B------:R-:W-:-:S11]  /*39f0*/  DMUL R24, R18, R24 ;  /* 0x0000001812187228 */ /* 0x000fd60000000000 */
.L_x_44:
[----:B------:R-:W-:Y:S01]  /*3a00*/  DFMA R20, R20, R24, R24 ;  /* 0x000000181414722b */ /* 0x000fe20000000018 */
[----:B------:R-:W-:Y:S01]  /*3a10*/  IMAD.MOV.U32 R18, RZ, RZ, R0 ;  /* 0x000000ffff127224 */ /* 0x000fe200078e0000 */
[----:B------:R-:W-:Y:S01]  /*3a20*/  DSETP.NEU.AND P0, PT, |R24|, +INF , PT ;  /* 0x7ff000001800742a */ /* 0x000fe20003f0d200 */
[----:B------:R-:W-:-:S07]  /*3a30*/  IMAD.MOV.U32 R19, RZ, RZ, 0x0 ;  /* 0x00000000ff137424 */ /* 0x000fce00078e00ff */
[----:B------:R-:W-:Y:S02]  /*3a40*/  FSEL R17, R24, R20, !P0 ;  /* 0x0000001418117208 */ /* 0x000fe40004000000 */
[----:B------:R-:W-:Y:S01]  /*3a50*/  FSEL R16, R25, R21, !P0 ;  /* 0x0000001519107208 */ /* 0x000fe20004000000 */
[----:B------:R-:W-:Y:S06]  /*3a60*/  RET.REL.NODEC R18 `(_parrilla_generalized) ;  /* 0xffffffc412647950 */ /* 0x000fec0003c3ffff */
.L_x_45:
[----:B------:R-:W-:-:S00]  /*3a70*/  BRA `(.L_x_45) ;  /* 0xfffffffc00fc7947 */ /* 0x000fc0000383ffff */
[----:B------:R-:W-:-:S00]  /*3a80*/  NOP ;  /* 0x0000000000007918 */ /* 0x000fc00000000000 */
[----:B------:R-:W-:-:S00]  /*3a90*/  NOP ;  /* 0x0000000000007918 */ /* 0x000fc00000000000 */
[----:B------:R-:W-:-:S00]  /*3aa0*/  NOP ;  /* 0x0000000000007918 */ /* 0x000fc00000000000 */
[----:B------:R-:W-:-:S00]  /*3ab0*/  NOP ;  /* 0x0000000000007918 */ /* 0x000fc00000000000 */
[----:B------:R-:W-:-:S00]  /*3ac0*/  NOP ;  /* 0x0000000000007918 */ /* 0x000fc00000000000 */
[----:B------:R-:W-:-:S00]  /*3ad0*/  NOP ;  /* 0x0000000000007918 */ /* 0x000fc00000000000 */
[----:B------:R-:W-:-:S00]  /*3ae0*/  NOP ;  /* 0x0000000000007918 */ /* 0x000fc00000000000 */
[----:B------:R-:W-:-:S00]  /*3af0*/  NOP ;  /* 0x0000000000007918 */ /* 0x000fc00000000000 */
.L_x_50:


//--------------------- .nv.shared.reserved.0     --------------------------
	.section	.nv.shared.reserved.0,"aw",@nobits
	.weak		__nv_reservedSMEM_offset_0_alias
	.size		__nv_reservedSMEM_offset_0_alias, 0, 64
	.other		__nv_reservedSMEM_offset_0_alias,@"STO_CUDA_RESERVED_SHARED STV_DEFAULT"
__nv_reservedSMEM_offset_0_alias:
	.zero		0
	.zero		64


//--------------------- .nv.constant0._parrilla_generalized --------------------------
	.section	.nv.constant0._parrilla_generalized,"a",@progbits
	.sectionflags	@""
	.align	4
.nv.constant0._parrilla_generalized:
	.zero		956


//--------------------- SYMBOLS --------------------------

	.type		.nv.reservedSmem.offset0,@object
	.size		.nv.reservedSmem.offset0,0x4
